// auto-generated by cutlass_sweep.gemm — config: {"arch": "sm_90", "cluster_m": 2, "cluster_n": 1, "dtype": "e4m3", "stages": 4, "tile_k": 64, "tile_m": 128, "tile_n": 64}
#include "cutlass/cutlass.h"
#include "cutlass/gemm/collective/collective_builder.hpp"
#include "cutlass/gemm/device/gemm_universal_adapter.h"
#include "cutlass/gemm/kernel/gemm_universal.hpp"
#include "cutlass/epilogue/collective/collective_builder.hpp"

using ElemA = cutlass::float_e4m3_t;
using ElemB = cutlass::float_e4m3_t;
using ElemCD = cutlass::float_e4m3_t;
using Acc  = float;
using TileShape    = cute::Shape<cute::_128, cute::_64, cute::_64>;
using ClusterShape = cute::Shape<cute::_2, cute::_1, cute::_1>;

using CollectiveEpilogue = typename cutlass::epilogue::collective::CollectiveBuilder<
    cutlass::arch::Sm90, cutlass::arch::OpClassTensorOp,
    TileShape, ClusterShape,
    cutlass::epilogue::collective::EpilogueTileAuto,
    Acc, Acc,
    ElemCD, cutlass::layout::RowMajor, 128 / cutlass::sizeof_bits<ElemCD>::value,
    ElemCD, cutlass::layout::RowMajor, 128 / cutlass::sizeof_bits<ElemCD>::value,
    cutlass::epilogue::collective::EpilogueScheduleAuto
  >::CollectiveOp;

using CollectiveMainloop = typename cutlass::gemm::collective::CollectiveBuilder<
    cutlass::arch::Sm90, cutlass::arch::OpClassTensorOp,
    ElemA, cutlass::layout::RowMajor, 128 / cutlass::sizeof_bits<ElemA>::value,
    ElemB, cutlass::layout::ColumnMajor, 128 / cutlass::sizeof_bits<ElemB>::value,
    Acc,
    TileShape, ClusterShape,
    cutlass::gemm::collective::StageCount<4>,
    cutlass::gemm::collective::KernelScheduleAuto
  >::CollectiveOp;

using GemmKernel = cutlass::gemm::kernel::GemmUniversal<
    cute::Shape<int,int,int,int>,
    CollectiveMainloop,
    CollectiveEpilogue
>;
using Gemm = cutlass::gemm::device::GemmUniversalAdapter<GemmKernel>;

// Force the device kernel symbol into the cubin without needing a host main.
auto* _anchor = &cutlass::device_kernel<GemmKernel>;


// ===== COMPILED SASS (sm_90a) =====

	.target	sm_90a

	.elftype	@"ET_EXEC"


//--------------------- .note.nv.tkinfo           --------------------------
	.section	.note.nv.tkinfo,"",@"SHT_NOTE"
	.sectionflags	@"SHF_NOTE_NV_TKINFO"
	.tkinfo
        /*0018*/ 	.word	0x00000002
        /*0030*/ 	.string	""
        /*0030*/ 	.string	"ptxas"
        /*0030*/ 	.string	"Cuda compilation tools, release 13.0, V13.0.88"
        /*0030*/ 	.string	"Build cuda_13.0.r13.0/compiler.36424714_0"
        /*0030*/ 	.string	"-arch sm_90a -m 64 "



//--------------------- .note.nv.cuinfo           --------------------------
	.section	.note.nv.cuinfo,"",@"SHT_NOTE"
	.sectionflags	@"SHF_NOTE_NV_CUINFO"
        /*0018*/ 	.short	0x0002
        /*001a*/ 	.short	0x005a
        /*001c*/ 	.short	0x0082
	.zero		2


//--------------------- .nv.info                  --------------------------
	.section	.nv.info,"",@"SHT_CUDA_INFO"
	.align	4


	//----- nvinfo : EIATTR_REGCOUNT
	.align		4
        /*0000*/ 	.byte	0x04, 0x2f
        /*0002*/ 	.short	(.L_12 - .L_11)
	.align		4
.L_11:
        /*0004*/ 	.word	index@(_ZN7cutlass13device_kernelINS_4gemm6kernel13GemmUniversalIN4cute5tupleIJiiiiEEENS1_10collective13CollectiveMmaINS1_37MainloopSm90TmaGmmaWarpSpecializedFP8ILi4ENS5_IJNS4_1CILi2EEENSA_ILi1EEESC_EEENS1_35KernelTmaWarpSpecializedCooperativeEEENS5_IJNSA_ILi128EEENSA_ILi64EEESH_EEENS_12float_e4m3_tENS5_IJlSC_lEEESJ_SK_NS4_8TiledMMAINS4_8MMA_AtomIJNS4_4SM904GMMA30MMA_64x64x32_F32E4M3E4M3_SS_TNILNSO_7ScaleInE1ELSQ_1EEEEEENS4_6LayoutISD_NS5_IJSC_NSA_ILi0EEESU_EEEEENS5_IJNS4_10UnderscoreESX_SX_EEEEENS4_13SM90_TMA_LOADENS4_14ComposedLayoutINS4_7SwizzleILi2ELi4ELi3EEENS4_18smem_ptr_flag_bitsILi8EEENST_INS5_IJNSA_ILi8EEESH_EEENS5_IJSH_SC_EEEEEEEvNS4_8identityENS4_23SM90_TMA_LOAD_MULTICASTES1A_vS1B_EENS_8epilogue10collective6detail29Sm90TmaWarpSpecializedAdapterINS1F_15DefaultEpilogueISJ_SK_SK_NS1E_6thread17LinearCombinationISJ_Li1EffLNS1J_9ScaleType4KindE0ELNS_15FloatRoundStyleE2ESJ_EENS1_15EpilogueDefaultEEEEEvvEEEEvNT_6ParamsE)
        /*0008*/ 	.word	0x000000a8


	//----- nvinfo : EIATTR_FRAME_SIZE
	.align		4
.L_12:
        /*000c*/ 	.byte	0x04, 0x11
        /*000e*/ 	.short	(.L_14 - .L_13)
	.align		4
.L_13:
        /*0010*/ 	.word	index@(_ZN7cutlass13device_kernelINS_4gemm6kernel13GemmUniversalIN4cute5tupleIJiiiiEEENS1_10collective13CollectiveMmaINS1_37MainloopSm90TmaGmmaWarpSpecializedFP8ILi4ENS5_IJNS4_1CILi2EEENSA_ILi1EEESC_EEENS1_35KernelTmaWarpSpecializedCooperativeEEENS5_IJNSA_ILi128EEENSA_ILi64EEESH_EEENS_12float_e4m3_tENS5_IJlSC_lEEESJ_SK_NS4_8TiledMMAINS4_8MMA_AtomIJNS4_4SM904GMMA30MMA_64x64x32_F32E4M3E4M3_SS_TNILNSO_7ScaleInE1ELSQ_1EEEEEENS4_6LayoutISD_NS5_IJSC_NSA_ILi0EEESU_EEEEENS5_IJNS4_10UnderscoreESX_SX_EEEEENS4_13SM90_TMA_LOADENS4_14ComposedLayoutINS4_7SwizzleILi2ELi4ELi3EEENS4_18smem_ptr_flag_bitsILi8EEENST_INS5_IJNSA_ILi8EEESH_EEENS5_IJSH_SC_EEEEEEEvNS4_8identityENS4_23SM90_TMA_LOAD_MULTICASTES1A_vS1B_EENS_8epilogue10collective6detail29Sm90TmaWarpSpecializedAdapterINS1F_15DefaultEpilogueISJ_SK_SK_NS1E_6thread17LinearCombinationISJ_Li1EffLNS1J_9ScaleType4KindE0ELNS_15FloatRoundStyleE2ESJ_EENS1_15EpilogueDefaultEEEEEvvEEEEvNT_6ParamsE)
        /*0014*/ 	.word	0x00000000


	//----- nvinfo : EIATTR_MIN_STACK_SIZE
	.align		4
.L_14:
        /*0018*/ 	.byte	0x04, 0x12
        /*001a*/ 	.short	(.L_16 - .L_15)
	.align		4
.L_15:
        /*001c*/ 	.word	index@(_ZN7cutlass13device_kernelINS_4gemm6kernel13GemmUniversalIN4cute5tupleIJiiiiEEENS1_10collective13CollectiveMmaINS1_37MainloopSm90TmaGmmaWarpSpecializedFP8ILi4ENS5_IJNS4_1CILi2EEENSA_ILi1EEESC_EEENS1_35KernelTmaWarpSpecializedCooperativeEEENS5_IJNSA_ILi128EEENSA_ILi64EEESH_EEENS_12float_e4m3_tENS5_IJlSC_lEEESJ_SK_NS4_8TiledMMAINS4_8MMA_AtomIJNS4_4SM904GMMA30MMA_64x64x32_F32E4M3E4M3_SS_TNILNSO_7ScaleInE1ELSQ_1EEEEEENS4_6LayoutISD_NS5_IJSC_NSA_ILi0EEESU_EEEEENS5_IJNS4_10UnderscoreESX_SX_EEEEENS4_13SM90_TMA_LOADENS4_14ComposedLayoutINS4_7SwizzleILi2ELi4ELi3EEENS4_18smem_ptr_flag_bitsILi8EEENST_INS5_IJNSA_ILi8EEESH_EEENS5_IJSH_SC_EEEEEEEvNS4_8identityENS4_23SM90_TMA_LOAD_MULTICASTES1A_vS1B_EENS_8epilogue10collective6detail29Sm90TmaWarpSpecializedAdapterINS1F_15DefaultEpilogueISJ_SK_SK_NS1E_6thread17LinearCombinationISJ_Li1EffLNS1J_9ScaleType4KindE0ELNS_15FloatRoundStyleE2ESJ_EENS1_15EpilogueDefaultEEEEEvvEEEEvNT_6ParamsE)
        /*0020*/ 	.word	0x00000000
.L_16:


//--------------------- .nv.compat                --------------------------
	.section	.nv.compat,"",@"SHT_CUDA_COMPAT_INFO"
	.align	4
        /*0000*/ 	.byte	0x02, 0x09, 0x01, 0x00, 0x02, 0x02, 0x04, 0x00, 0x02, 0x05, 0x05, 0x00, 0x03, 0x07, 0x01, 0x01
        /*0010*/ 	.byte	0x02, 0x03, 0x01, 0x00, 0x02, 0x06, 0x01, 0x00, 0x04, 0x0b, 0x08, 0x00, 0x00, 0x00, 0x00, 0x00
        /*0020*/ 	.byte	0x00, 0x00, 0x00, 0x00


//--------------------- .nv.info._ZN7cutlass13device_kernelINS_4gemm6kernel13GemmUniversalIN4cute5tupleIJiiiiEEENS1_10collective13CollectiveMmaINS1_37MainloopSm90TmaGmmaWarpSpecializedFP8ILi4ENS5_IJNS4_1CILi2EEENSA_ILi1EEESC_EEENS1_35KernelTmaWarpSpecializedCooperativeEEENS5_IJNSA_ILi128EEENSA_ILi64EEESH_EEENS_12float_e4m3_tENS5_IJlSC_lEEESJ_SK_NS4_8TiledMMAINS4_8MMA_AtomIJNS4_4SM904GMMA30MMA_64x64x32_F32E4M3E4M3_SS_TNILNSO_7ScaleInE1ELSQ_1EEEEEENS4_6LayoutISD_NS5_IJSC_NSA_ILi0EEESU_EEEEENS5_IJNS4_10UnderscoreESX_SX_EEEEENS4_13SM90_TMA_LOADENS4_14ComposedLayoutINS4_7SwizzleILi2ELi4ELi3EEENS4_18smem_ptr_flag_bitsILi8EEENST_INS5_IJNSA_ILi8EEESH_EEENS5_IJSH_SC_EEEEEEEvNS4_8identityENS4_23SM90_TMA_LOAD_MULTICASTES1A_vS1B_EENS_8epilogue10collective6detail29Sm90TmaWarpSpecializedAdapterINS1F_15DefaultEpilogueISJ_SK_SK_NS1E_6thread17LinearCombinationISJ_Li1EffLNS1J_9ScaleType4KindE0ELNS_15FloatRoundStyleE2ESJ_EENS1_15EpilogueDefaultEEEEEvvEEEEvNT_6ParamsE --------------------------
	.section	.nv.info._ZN7cutlass13device_kernelINS_4gemm6kernel13GemmUniversalIN4cute5tupleIJiiiiEEENS1_10collective13CollectiveMmaINS1_37MainloopSm90TmaGmmaWarpSpecializedFP8ILi4ENS5_IJNS4_1CILi2EEENSA_ILi1EEESC_EEENS1_35KernelTmaWarpSpecializedCooperativeEEENS5_IJNSA_ILi128EEENSA_ILi64EEESH_EEENS_12float_e4m3_tENS5_IJlSC_lEEESJ_SK_NS4_8TiledMMAINS4_8MMA_AtomIJNS4_4SM904GMMA30MMA_64x64x32_F32E4M3E4M3_SS_TNILNSO_7ScaleInE1ELSQ_1EEEEEENS4_6LayoutISD_NS5_IJSC_NSA_ILi0EEESU_EEEEENS5_IJNS4_10UnderscoreESX_SX_EEEEENS4_13SM90_TMA_LOADENS4_14ComposedLayoutINS4_7SwizzleILi2ELi4ELi3EEENS4_18smem_ptr_flag_bitsILi8EEENST_INS5_IJNSA_ILi8EEESH_EEENS5_IJSH_SC_EEEEEEEvNS4_8identityENS4_23SM90_TMA_LOAD_MULTICASTES1A_vS1B_EENS_8epilogue10collective6detail29Sm90TmaWarpSpecializedAdapterINS1F_15DefaultEpilogueISJ_SK_SK_NS1E_6thread17LinearCombinationISJ_Li1EffLNS1J_9ScaleType4KindE0ELNS_15FloatRoundStyleE2ESJ_EENS1_15EpilogueDefaultEEEEEvvEEEEvNT_6ParamsE,"",@"SHT_CUDA_INFO"
	.sectionflags	@""
	.align	4


	//----- nvinfo : EIATTR_CUDA_API_VERSION
	.align		4
        /*0000*/ 	.byte	0x04, 0x37
        /*0002*/ 	.short	(.L_18 - .L_17)
.L_17:
        /*0004*/ 	.word	0x00000082


	//----- nvinfo : EIATTR_KPARAM_INFO
	.align		4
.L_18:
        /*0008*/ 	.byte	0x04, 0x17
        /*000a*/ 	.short	(.L_20 - .L_19)
.L_19:
        /*000c*/ 	.word	0x00000000
        /*0010*/ 	.short	0x0000
        /*0012*/ 	.short	0x0070
        /*0014*/ 	.byte	0x00, 0xf0, 0x01, 0x10


	//----- nvinfo : EIATTR_SPARSE_MMA_MASK
	.align		4
.L_20:
        /*0018*/ 	.byte	0x03, 0x50
        /*001a*/ 	.short	0x0000


	//----- nvinfo : EIATTR_MAXREG_COUNT
	.align		4
        /*001c*/ 	.byte	0x03, 0x1b
        /*001e*/ 	.short	0x00a8


	//----- nvinfo : EIATTR_NUM_BARRIERS
	.align		4
        /*0020*/ 	.byte	0x02, 0x4c
        /*0022*/ 	.byte	0x01
	.zero		1


	//----- nvinfo : EIATTR_MERCURY_ISA_VERSION
	.align		4
        /*0024*/ 	.byte	0x03, 0x5f
        /*0026*/ 	.short	0x0101


	//----- nvinfo : EIATTR_INT_WARP_WIDE_INSTR_OFFSETS
	.align		4
        /*0028*/ 	.byte	0x04, 0x31
        /*002a*/ 	.short	(.L_22 - .L_21)


	//   ....[0]....
.L_21:
        /*002c*/ 	.word	0x00000470


	//   ....[1]....
        /*0030*/ 	.word	0x000005a0


	//   ....[2]....
        /*0034*/ 	.word	0x00000680


	//   ....[3]....
        /*0038*/ 	.word	0x00002490


	//----- nvinfo : EIATTR_COOP_GROUP_MASK_REGIDS
	.align		4
.L_22:
        /*003c*/ 	.byte	0x04, 0x29
        /*003e*/ 	.short	(.L_24 - .L_23)


	//   ....[0]....
.L_23:
        /*0040*/ 	.word	0xffffffff


	//   ....[1]....
        /*0044*/ 	.word	0xffffffff


	//   ....[2]....
        /*0048*/ 	.word	0xffffffff


	//   ....[3]....
        /*004c*/ 	.word	0xffffffff


	//   ....[4]....
        /*0050*/ 	.word	0xffffffff


	//   ....[5]....
        /*0054*/ 	.word	0xffffffff


	//----- nvinfo : EIATTR_COOP_GROUP_INSTR_OFFSETS
	.align		4
.L_24:
        /*0058*/ 	.byte	0x04, 0x28
        /*005a*/ 	.short	(.L_26 - .L_25)


	//   ....[0]....
.L_25:
        /*005c*/ 	.word	0x00000060


	//   ....[1]....
        /*0060*/ 	.word	0x00000070


	//   ....[2]....
        /*0064*/ 	.word	0x00000130


	//   ....[3]....
        /*0068*/ 	.word	0x000002d0


	//   ....[4]....
        /*006c*/ 	.word	0x000007f0


	//   ....[5]....
        /*0070*/ 	.word	0x00001270


	//----- nvinfo : EIATTR_REG_RECONFIG
	.align		4
.L_26:
        /*0074*/ 	.byte	0x01, 0x54
	.zero		2


	//----- nvinfo : EIATTR_MBARRIER_INSTR_OFFSETS
	.align		4
        /*0078*/ 	.byte	0x04, 0x39
        /*007a*/ 	.short	(.L_28 - .L_27)


	//   ....[0]....
.L_27:
        /*007c*/ 	.word	0x00000230
        /*0080*/ 	.word	0x000000ff
        /*0084*/ 	.word	0x00000000
        /*0088*/ 	.short	0x0100
        /*008a*/ 	.byte	0x08
	.zero		1


	//   ....[1]....
        /*008c*/ 	.word	0x00000240
        /*0090*/ 	.word	0x000000ff
        /*0094*/ 	.word	0x00000020
        /*0098*/ 	.short	0x0100
        /*009a*/ 	.byte	0x08
	.zero		1


	//   ....[2]....
        /*009c*/ 	.word	0x00000250
        /*00a0*/ 	.word	0x000000ff
        /*00a4*/ 	.word	0x00000008
        /*00a8*/ 	.short	0x0100
        /*00aa*/ 	.byte	0x08
	.zero		1


	//   ....[3]....
        /*00ac*/ 	.word	0x00000260
        /*00b0*/ 	.word	0x000000ff
        /*00b4*/ 	.word	0x00000028
        /*00b8*/ 	.short	0x0100
        /*00ba*/ 	.byte	0x08
	.zero		1


	//   ....[4]....
        /*00bc*/ 	.word	0x00000270
        /*00c0*/ 	.word	0x000000ff
        /*00c4*/ 	.word	0x00000010
        /*00c8*/ 	.short	0x0100
        /*00ca*/ 	.byte	0x08
	.zero		1


	//   ....[5]....
        /*00cc*/ 	.word	0x00000280
        /*00d0*/ 	.word	0x000000ff
        /*00d4*/ 	.word	0x00000030
        /*00d8*/ 	.short	0x0100
        /*00da*/ 	.byte	0x08
	.zero		1


	//   ....[6]....
        /*00dc*/ 	.word	0x00000290
        /*00e0*/ 	.word	0x000000ff
        /*00e4*/ 	.word	0x00000018
        /*00e8*/ 	.short	0x0100
        /*00ea*/ 	.byte	0x08
	.zero		1


	//   ....[7]....
        /*00ec*/ 	.word	0x000002a0
        /*00f0*/ 	.word	0x000000ff
        /*00f4*/ 	.word	0x00000038
        /*00f8*/ 	.short	0x0100
        /*00fa*/ 	.byte	0x08
	.zero		1


	//   ....[8]....
        /*00fc*/ 	.word	0x00000700
        /*0100*/ 	.word	0x000000ff
        /*0104*/ 	.word	0x00000050
        /*0108*/ 	.short	0x0100
        /*010a*/ 	.byte	0x06
	.zero		1


	//   ....[9]....
        /*010c*/ 	.word	0x00000790
        /*0110*/ 	.word	0x000000ff
        /*0114*/ 	.word	0x00000058
        /*0118*/ 	.short	0x0100
        /*011a*/ 	.byte	0x06
	.zero		1


	//   ....[10]....
        /*011c*/ 	.word	0x000015b0
        /*0120*/ 	.word	0x000000ff
        /*0124*/ 	.word	0x00000000
        /*0128*/ 	.short	0x010a
        /*012a*/ 	.byte	0x06
	.zero		1


	//   ....[11]....
        /*012c*/ 	.word	0x000015f0
        /*0130*/ 	.word	0x000000ff
        /*0134*/ 	.word	0x00000000
        /*0138*/ 	.short	0x010a
        /*013a*/ 	.byte	0x06
	.zero		1


	//   ....[12]....
        /*013c*/ 	.word	0x00001c30
        /*0140*/ 	.word	0x000000ff
        /*0144*/ 	.word	0x00000000
        /*0148*/ 	.short	0x010a
        /*014a*/ 	.byte	0x0c
	.zero		1


	//   ....[13]....
        /*014c*/ 	.word	0x00001c70
        /*0150*/ 	.word	0x000000ff
        /*0154*/ 	.word	0x00000000
        /*0158*/ 	.short	0x010a
        /*015a*/ 	.byte	0x0c
	.zero		1


	//   ....[14]....
        /*015c*/ 	.word	0x000020a0
        /*0160*/ 	.word	0x0000000a
        /*0164*/ 	.word	0x00000000
        /*0168*/ 	.short	0x0101
        /*016a*/ 	.byte	0x3f
	.zero		1


	//   ....[15]....
        /*016c*/ 	.word	0x00002510
        /*0170*/ 	.word	0x00000008
        /*0174*/ 	.word	0x00000000
        /*0178*/ 	.short	0x0101
        /*017a*/ 	.byte	0x3f
	.zero		1


	//   ....[16]....
        /*017c*/ 	.word	0x00005df0
        /*0180*/ 	.word	0x00000015
        /*0184*/ 	.word	0x00000020
        /*0188*/ 	.short	0x010a
        /*018a*/ 	.byte	0x3f
	.zero		1


	//   ....[17]....
        /*018c*/ 	.word	0x000061a0
        /*0190*/ 	.word	0x00000007
        /*0194*/ 	.word	0x00000058
        /*0198*/ 	.short	0x0101
        /*019a*/ 	.byte	0x3f
	.zero		1


	//   ....[18]....
        /*019c*/ 	.word	0x000068b0
        /*01a0*/ 	.word	0x00000005
        /*01a4*/ 	.word	0x00000000
        /*01a8*/ 	.short	0x010a
        /*01aa*/ 	.byte	0x3f
	.zero		1


	//   ....[19]....
        /*01ac*/ 	.word	0x00006930
        /*01b0*/ 	.word	0x00000007
        /*01b4*/ 	.word	0x00000000
        /*01b8*/ 	.short	0x010a
        /*01ba*/ 	.byte	0x3f
	.zero		1


	//   ....[20]....
        /*01bc*/ 	.word	0x000069c0
        /*01c0*/ 	.word	0x00000006
        /*01c4*/ 	.word	0x00000000
        /*01c8*/ 	.short	0x010a
        /*01ca*/ 	.byte	0x3f
	.zero		1


	//   ....[21]....
        /*01cc*/ 	.word	0x00006a50
        /*01d0*/ 	.word	0x00000003
        /*01d4*/ 	.word	0x00000000
        /*01d8*/ 	.short	0x010a
        /*01da*/ 	.byte	0x3f
	.zero		1


	//   ....[22]....
        /*01dc*/ 	.word	0x00006ac0
        /*01e0*/ 	.word	0x00000009
        /*01e4*/ 	.word	0x00000000
        /*01e8*/ 	.short	0x010a
        /*01ea*/ 	.byte	0x3f
	.zero		1


	//   ....[23]....
        /*01ec*/ 	.word	0x00006b20
        /*01f0*/ 	.word	0x0000000b
        /*01f4*/ 	.word	0x00000000
        /*01f8*/ 	.short	0x010a
        /*01fa*/ 	.byte	0x3f
	.zero		1


	//   ....[24]....
        /*01fc*/ 	.word	0x00006bf0
        /*0200*/ 	.word	0x00000015
        /*0204*/ 	.word	0x00000020
        /*0208*/ 	.short	0x010a
        /*020a*/ 	.byte	0x3f
	.zero		1


	//   ....[25]....
        /*020c*/ 	.word	0x00006cc0
        /*0210*/ 	.word	0x00000005
        /*0214*/ 	.word	0x00000000
        /*0218*/ 	.short	0x010a
        /*021a*/ 	.byte	0x3f
	.zero		1


	//   ....[26]....
        /*021c*/ 	.word	0x00006d10
        /*0220*/ 	.word	0x00000007
        /*0224*/ 	.word	0x00000000
        /*0228*/ 	.short	0x010a
        /*022a*/ 	.byte	0x3f
	.zero		1


	//   ....[27]....
        /*022c*/ 	.word	0x00006d60
        /*0230*/ 	.word	0x00000006
        /*0234*/ 	.word	0x00000000
        /*0238*/ 	.short	0x010a
        /*023a*/ 	.byte	0x3f
	.zero		1


	//----- nvinfo : EIATTR_NUM_MBARRIERS
	.align		4
.L_28:
        /*023c*/ 	.byte	0x03, 0x38
        /*023e*/ 	.short	0x000a


	//----- nvinfo : EIATTR_EXIT_INSTR_OFFSETS
	.align		4
        /*0240*/ 	.byte	0x04, 0x1c
        /*0242*/ 	.short	(.L_30 - .L_29)


	//   ....[0]....
.L_29:
        /*0244*/ 	.word	0x00000950


	//   ....[1]....
        /*0248*/ 	.word	0x00001140


	//   ....[2]....
        /*024c*/ 	.word	0x00005500


	//   ....[3]....
        /*0250*/ 	.word	0x00005a60


	//   ....[4]....
        /*0254*/ 	.word	0x00006aa0


	//----- nvinfo : EIATTR_MAX_THREADS
	.align		4
.L_30:
        /*0258*/ 	.byte	0x04, 0x05
        /*025a*/ 	.short	(.L_32 - .L_31)
.L_31:
        /*025c*/ 	.word	0x00000180
        /*0260*/ 	.word	0x00000001
        /*0264*/ 	.word	0x00000001


	//----- nvinfo : EIATTR_CRS_STACK_SIZE
	.align		4
.L_32:
        /*0268*/ 	.byte	0x04, 0x1e
        /*026a*/ 	.short	(.L_34 - .L_33)
.L_33:
        /*026c*/ 	.word	0x00000000


	//----- nvinfo : EIATTR_CBANK_PARAM_SIZE
	.align		4
.L_34:
        /*0270*/ 	.byte	0x03, 0x19
        /*0272*/ 	.short	0x0470


	//----- nvinfo : EIATTR_PARAM_CBANK
	.align		4
        /*0274*/ 	.byte	0x04, 0x0a
        /*0276*/ 	.short	(.L_36 - .L_35)
	.align		4
.L_35:
        /*0278*/ 	.word	index@(.nv.constant0._ZN7cutlass13device_kernelINS_4gemm6kernel13GemmUniversalIN4cute5tupleIJiiiiEEENS1_10collective13CollectiveMmaINS1_37MainloopSm90TmaGmmaWarpSpecializedFP8ILi4ENS5_IJNS4_1CILi2EEENSA_ILi1EEESC_EEENS1_35KernelTmaWarpSpecializedCooperativeEEENS5_IJNSA_ILi128EEENSA_ILi64EEESH_EEENS_12float_e4m3_tENS5_IJlSC_lEEESJ_SK_NS4_8TiledMMAINS4_8MMA_AtomIJNS4_4SM904GMMA30MMA_64x64x32_F32E4M3E4M3_SS_TNILNSO_7ScaleInE1ELSQ_1EEEEEENS4_6LayoutISD_NS5_IJSC_NSA_ILi0EEESU_EEEEENS5_IJNS4_10UnderscoreESX_SX_EEEEENS4_13SM90_TMA_LOADENS4_14ComposedLayoutINS4_7SwizzleILi2ELi4ELi3EEENS4_18smem_ptr_flag_bitsILi8EEENST_INS5_IJNSA_ILi8EEESH_EEENS5_IJSH_SC_EEEEEEEvNS4_8identityENS4_23SM90_TMA_LOAD_MULTICASTES1A_vS1B_EENS_8epilogue10collective6detail29Sm90TmaWarpSpecializedAdapterINS1F_15DefaultEpilogueISJ_SK_SK_NS1E_6thread17LinearCombinationISJ_Li1EffLNS1J_9ScaleType4KindE0ELNS_15FloatRoundStyleE2ESJ_EENS1_15EpilogueDefaultEEEEEvvEEEEvNT_6ParamsE)
        /*027c*/ 	.short	0x0210
        /*027e*/ 	.short	0x0470


	//----- nvinfo : EIATTR_SW_WAR
	.align		4
.L_36:
        /*0280*/ 	.byte	0x04, 0x36
        /*0282*/ 	.short	(.L_38 - .L_37)
.L_37:
        /*0284*/ 	.word	0x00000008
.L_38:


//--------------------- .nv.callgraph             --------------------------
	.section	.nv.callgraph,"",@"SHT_CUDA_CALLGRAPH"
	.align	4
	.sectionentsize	8
	.align		4
        /*0000*/ 	.word	0x00000000
	.align		4
        /*0004*/ 	.word	0xffffffff
	.align		4
        /*0008*/ 	.word	0x00000000
	.align		4
        /*000c*/ 	.word	0xfffffffe
	.align		4
        /*0010*/ 	.word	0x00000000
	.align		4
        /*0014*/ 	.word	0xfffffffd
	.align		4
        /*0018*/ 	.word	0x00000000
	.align		4
        /*001c*/ 	.word	0xfffffffc


//--------------------- .nv.constant4             --------------------------
	.section	.nv.constant4,"a",@progbits
	.align	8
	.align		8
.nv.constant4:
        /*0000*/ 	.dword	_ZN39_INTERNAL_5f0eb391_4_k_cu_6fed33f6_55684cuda3std3__45__cpo5beginE
	.align		8
        /*0008*/ 	.dword	_ZN39_INTERNAL_5f0eb391_4_k_cu_6fed33f6_55684cuda3std3__45__cpo3endE
	.align		8
        /*0010*/ 	.dword	_ZN39_INTERNAL_5f0eb391_4_k_cu_6fed33f6_55684cuda3std3__45__cpo6cbeginE
	.align		8
        /*0018*/ 	.dword	_ZN39_INTERNAL_5f0eb391_4_k_cu_6fed33f6_55684cuda3std3__45__cpo4cendE
	.align		8
        /*0020*/ 	.dword	_ZN39_INTERNAL_5f0eb391_4_k_cu_6fed33f6_55684cuda3std3__441_GLOBAL__N__5f0eb391_4_k_cu_6fed33f6_55686ignoreE
	.align		8
        /*0028*/ 	.dword	_ZN39_INTERNAL_5f0eb391_4_k_cu_6fed33f6_55684cuda3std3__419piecewise_constructE
	.align		8
        /*0030*/ 	.dword	_ZN39_INTERNAL_5f0eb391_4_k_cu_6fed33f6_55684cuda3std3__48in_placeE
	.align		8
        /*0038*/ 	.dword	_ZN39_INTERNAL_5f0eb391_4_k_cu_6fed33f6_55684cuda3std6ranges3__45__cpo4swapE
	.align		8
        /*0040*/ 	.dword	_ZN39_INTERNAL_5f0eb391_4_k_cu_6fed33f6_55684cuda3std6ranges3__45__cpo9iter_moveE
	.align		8
        /*0048*/ 	.dword	_ZN39_INTERNAL_5f0eb391_4_k_cu_6fed33f6_55684cute7productE
	.align		8
        /*0050*/ 	.dword	_ZN39_INTERNAL_5f0eb391_4_k_cu_6fed33f6_55684cute1_E


//--------------------- .text._ZN7cutlass13device_kernelINS_4gemm6kernel13GemmUniversalIN4cute5tupleIJiiiiEEENS1_10collective13CollectiveMmaINS1_37MainloopSm90TmaGmmaWarpSpecializedFP8ILi4ENS5_IJNS4_1CILi2EEENSA_ILi1EEESC_EEENS1_35KernelTmaWarpSpecializedCooperativeEEENS5_IJNSA_ILi128EEENSA_ILi64EEESH_EEENS_12float_e4m3_tENS5_IJlSC_lEEESJ_SK_NS4_8TiledMMAINS4_8MMA_AtomIJNS4_4SM904GMMA30MMA_64x64x32_F32E4M3E4M3_SS_TNILNSO_7ScaleInE1ELSQ_1EEEEEENS4_6LayoutISD_NS5_IJSC_NSA_ILi0EEESU_EEEEENS5_IJNS4_10UnderscoreESX_SX_EEEEENS4_13SM90_TMA_LOADENS4_14ComposedLayoutINS4_7SwizzleILi2ELi4ELi3EEENS4_18smem_ptr_flag_bitsILi8EEENST_INS5_IJNSA_ILi8EEESH_EEENS5_IJSH_SC_EEEEEEEvNS4_8identityENS4_23SM90_TMA_LOAD_MULTICASTES1A_vS1B_EENS_8epilogue10collective6detail29Sm90TmaWarpSpecializedAdapterINS1F_15DefaultEpilogueISJ_SK_SK_NS1E_6thread17LinearCombinationISJ_Li1EffLNS1J_9ScaleType4KindE0ELNS_15FloatRoundStyleE2ESJ_EENS1_15EpilogueDefaultEEEEEvvEEEEvNT_6ParamsE --------------------------
	.section	.text._ZN7cutlass13device_kernelINS_4gemm6kernel13GemmUniversalIN4cute5tupleIJiiiiEEENS1_10collective13CollectiveMmaINS1_37MainloopSm90TmaGmmaWarpSpecializedFP8ILi4ENS5_IJNS4_1CILi2EEENSA_ILi1EEESC_EEENS1_35KernelTmaWarpSpecializedCooperativeEEENS5_IJNSA_ILi128EEENSA_ILi64EEESH_EEENS_12float_e4m3_tENS5_IJlSC_lEEESJ_SK_NS4_8TiledMMAINS4_8MMA_AtomIJNS4_4SM904GMMA30MMA_64x64x32_F32E4M3E4M3_SS_TNILNSO_7ScaleInE1ELSQ_1EEEEEENS4_6LayoutISD_NS5_IJSC_NSA_ILi0EEESU_EEEEENS5_IJNS4_10UnderscoreESX_SX_EEEEENS4_13SM90_TMA_LOADENS4_14ComposedLayoutINS4_7SwizzleILi2ELi4ELi3EEENS4_18smem_ptr_flag_bitsILi8EEENST_INS5_IJNSA_ILi8EEESH_EEENS5_IJSH_SC_EEEEEEEvNS4_8identityENS4_23SM90_TMA_LOAD_MULTICASTES1A_vS1B_EENS_8epilogue10collective6detail29Sm90TmaWarpSpecializedAdapterINS1F_15DefaultEpilogueISJ_SK_SK_NS1E_6thread17LinearCombinationISJ_Li1EffLNS1J_9ScaleType4KindE0ELNS_15FloatRoundStyleE2ESJ_EENS1_15EpilogueDefaultEEEEEvvEEEEvNT_6ParamsE,"ax",@progbits
	.align	128
.text._ZN7cutlass13device_kernelINS_4gemm6kernel13GemmUniversalIN4cute5tupleIJiiiiEEENS1_10collective13CollectiveMmaINS1_37MainloopSm90TmaGmmaWarpSpecializedFP8ILi4ENS5_IJNS4_1CILi2EEENSA_ILi1EEESC_EEENS1_35KernelTmaWarpSpecializedCooperativeEEENS5_IJNSA_ILi128EEENSA_ILi64EEESH_EEENS_12float_e4m3_tENS5_IJlSC_lEEESJ_SK_NS4_8TiledMMAINS4_8MMA_AtomIJNS4_4SM904GMMA30MMA_64x64x32_F32E4M3E4M3_SS_TNILNSO_7ScaleInE1ELSQ_1EEEEEENS4_6LayoutISD_NS5_IJSC_NSA_ILi0EEESU_EEEEENS5_IJNS4_10UnderscoreESX_SX_EEEEENS4_13SM90_TMA_LOADENS4_14ComposedLayoutINS4_7SwizzleILi2ELi4ELi3EEENS4_18smem_ptr_flag_bitsILi8EEENST_INS5_IJNSA_ILi8EEESH_EEENS5_IJSH_SC_EEEEEEEvNS4_8identityENS4_23SM90_TMA_LOAD_MULTICASTES1A_vS1B_EENS_8epilogue10collective6detail29Sm90TmaWarpSpecializedAdapterINS1F_15DefaultEpilogueISJ_SK_SK_NS1E_6thread17LinearCombinationISJ_Li1EffLNS1J_9ScaleType4KindE0ELNS_15FloatRoundStyleE2ESJ_EENS1_15EpilogueDefaultEEEEEvvEEEEvNT_6ParamsE:
        .type           _ZN7cutlass13device_kernelINS_4gemm6kernel13GemmUniversalIN4cute5tupleIJiiiiEEENS1_10collective13CollectiveMmaINS1_37MainloopSm90TmaGmmaWarpSpecializedFP8ILi4ENS5_IJNS4_1CILi2EEENSA_ILi1EEESC_EEENS1_35KernelTmaWarpSpecializedCooperativeEEENS5_IJNSA_ILi128EEENSA_ILi64EEESH_EEENS_12float_e4m3_tENS5_IJlSC_lEEESJ_SK_NS4_8TiledMMAINS4_8MMA_AtomIJNS4_4SM904GMMA30MMA_64x64x32_F32E4M3E4M3_SS_TNILNSO_7ScaleInE1ELSQ_1EEEEEENS4_6LayoutISD_NS5_IJSC_NSA_ILi0EEESU_EEEEENS5_IJNS4_10UnderscoreESX_SX_EEEEENS4_13SM90_TMA_LOADENS4_14ComposedLayoutINS4_7SwizzleILi2ELi4ELi3EEENS4_18smem_ptr_flag_bitsILi8EEENST_INS5_IJNSA_ILi8EEESH_EEENS5_IJSH_SC_EEEEEEEvNS4_8identityENS4_23SM90_TMA_LOAD_MULTICASTES1A_vS1B_EENS_8epilogue10collective6detail29Sm90TmaWarpSpecializedAdapterINS1F_15DefaultEpilogueISJ_SK_SK_NS1E_6thread17LinearCombinationISJ_Li1EffLNS1J_9ScaleType4KindE0ELNS_15FloatRoundStyleE2ESJ_EENS1_15EpilogueDefaultEEEEEvvEEEEvNT_6ParamsE,@function
        .size           _ZN7cutlass13device_kernelINS_4gemm6kernel13GemmUniversalIN4cute5tupleIJiiiiEEENS1_10collective13CollectiveMmaINS1_37MainloopSm90TmaGmmaWarpSpecializedFP8ILi4ENS5_IJNS4_1CILi2EEENSA_ILi1EEESC_EEENS1_35KernelTmaWarpSpecializedCooperativeEEENS5_IJNSA_ILi128EEENSA_ILi64EEESH_EEENS_12float_e4m3_tENS5_IJlSC_lEEESJ_SK_NS4_8TiledMMAINS4_8MMA_AtomIJNS4_4SM904GMMA30MMA_64x64x32_F32E4M3E4M3_SS_TNILNSO_7ScaleInE1ELSQ_1EEEEEENS4_6LayoutISD_NS5_IJSC_NSA_ILi0EEESU_EEEEENS5_IJNS4_10UnderscoreESX_SX_EEEEENS4_13SM90_TMA_LOADENS4_14ComposedLayoutINS4_7SwizzleILi2ELi4ELi3EEENS4_18smem_ptr_flag_bitsILi8EEENST_INS5_IJNSA_ILi8EEESH_EEENS5_IJSH_SC_EEEEEEEvNS4_8identityENS4_23SM90_TMA_LOAD_MULTICASTES1A_vS1B_EENS_8epilogue10collective6detail29Sm90TmaWarpSpecializedAdapterINS1F_15DefaultEpilogueISJ_SK_SK_NS1E_6thread17LinearCombinationISJ_Li1EffLNS1J_9ScaleType4KindE0ELNS_15FloatRoundStyleE2ESJ_EENS1_15EpilogueDefaultEEEEEvvEEEEvNT_6ParamsE,(.L_x_140 - _ZN7cutlass13device_kernelINS_4gemm6kernel13GemmUniversalIN4cute5tupleIJiiiiEEENS1_10collective13CollectiveMmaINS1_37MainloopSm90TmaGmmaWarpSpecializedFP8ILi4ENS5_IJNS4_1CILi2EEENSA_ILi1EEESC_EEENS1_35KernelTmaWarpSpecializedCooperativeEEENS5_IJNSA_ILi128EEENSA_ILi64EEESH_EEENS_12float_e4m3_tENS5_IJlSC_lEEESJ_SK_NS4_8TiledMMAINS4_8MMA_AtomIJNS4_4SM904GMMA30MMA_64x64x32_F32E4M3E4M3_SS_TNILNSO_7ScaleInE1ELSQ_1EEEEEENS4_6LayoutISD_NS5_IJSC_NSA_ILi0EEESU_EEEEENS5_IJNS4_10UnderscoreESX_SX_EEEEENS4_13SM90_TMA_LOADENS4_14ComposedLayoutINS4_7SwizzleILi2ELi4ELi3EEENS4_18smem_ptr_flag_bitsILi8EEENST_INS5_IJNSA_ILi8EEESH_EEENS5_IJSH_SC_EEEEEEEvNS4_8identityENS4_23SM90_TMA_LOAD_MULTICASTES1A_vS1B_EENS_8epilogue10collective6detail29Sm90TmaWarpSpecializedAdapterINS1F_15DefaultEpilogueISJ_SK_SK_NS1E_6thread17LinearCombinationISJ_Li1EffLNS1J_9ScaleType4KindE0ELNS_15FloatRoundStyleE2ESJ_EENS1_15EpilogueDefaultEEEEEvvEEEEvNT_6ParamsE)
        .other          _ZN7cutlass13device_kernelINS_4gemm6kernel13GemmUniversalIN4cute5tupleIJiiiiEEENS1_10collective13CollectiveMmaINS1_37MainloopSm90TmaGmmaWarpSpecializedFP8ILi4ENS5_IJNS4_1CILi2EEENSA_ILi1EEESC_EEENS1_35KernelTmaWarpSpecializedCooperativeEEENS5_IJNSA_ILi128EEENSA_ILi64EEESH_EEENS_12float_e4m3_tENS5_IJlSC_lEEESJ_SK_NS4_8TiledMMAINS4_8MMA_AtomIJNS4_4SM904GMMA30MMA_64x64x32_F32E4M3E4M3_SS_TNILNSO_7ScaleInE1ELSQ_1EEEEEENS4_6LayoutISD_NS5_IJSC_NSA_ILi0EEESU_EEEEENS5_IJNS4_10UnderscoreESX_SX_EEEEENS4_13SM90_TMA_LOADENS4_14ComposedLayoutINS4_7SwizzleILi2ELi4ELi3EEENS4_18smem_ptr_flag_bitsILi8EEENST_INS5_IJNSA_ILi8EEESH_EEENS5_IJSH_SC_EEEEEEEvNS4_8identityENS4_23SM90_TMA_LOAD_MULTICASTES1A_vS1B_EENS_8epilogue10collective6detail29Sm90TmaWarpSpecializedAdapterINS1F_15DefaultEpilogueISJ_SK_SK_NS1E_6thread17LinearCombinationISJ_Li1EffLNS1J_9ScaleType4KindE0ELNS_15FloatRoundStyleE2ESJ_EENS1_15EpilogueDefaultEEEEEvvEEEEvNT_6ParamsE,@"STO_CUDA_ENTRY STV_DEFAULT"
_ZN7cutlass13device_kernelINS_4gemm6kernel13GemmUniversalIN4cute5tupleIJiiiiEEENS1_10collective13CollectiveMmaINS1_37MainloopSm90TmaGmmaWarpSpecializedFP8ILi4ENS5_IJNS4_1CILi2EEENSA_ILi1EEESC_EEENS1_35KernelTmaWarpSpecializedCooperativeEEENS5_IJNSA_ILi128EEENSA_ILi64EEESH_EEENS_12float_e4m3_tENS5_IJlSC_lEEESJ_SK_NS4_8TiledMMAINS4_8MMA_AtomIJNS4_4SM904GMMA30MMA_64x64x32_F32E4M3E4M3_SS_TNILNSO_7ScaleInE1ELSQ_1EEEEEENS4_6LayoutISD_NS5_IJSC_NSA_ILi0EEESU_EEEEENS5_IJNS4_10UnderscoreESX_SX_EEEEENS4_13SM90_TMA_LOADENS4_14ComposedLayoutINS4_7SwizzleILi2ELi4ELi3EEENS4_18smem_ptr_flag_bitsILi8EEENST_INS5_IJNSA_ILi8EEESH_EEENS5_IJSH_SC_EEEEEEEvNS4_8identityENS4_23SM90_TMA_LOAD_MULTICASTES1A_vS1B_EENS_8epilogue10collective6detail29Sm90TmaWarpSpecializedAdapterINS1F_15DefaultEpilogueISJ_SK_SK_NS1E_6thread17LinearCombinationISJ_Li1EffLNS1J_9ScaleType4KindE0ELNS_15FloatRoundStyleE2ESJ_EENS1_15EpilogueDefaultEEEEEvvEEEEvNT_6ParamsE:
[----:B------:R-:W-:Y:S01]  /*0000*/  LDC R1, c[0x0][0x28] ;  /* 0x00000a00ff017b82 */ /* 0x000fe20000000800 */
[----:B------:R-:W0:Y:S01]  /*0010*/  S2R R0, SR_TID.X ;  /* 0x0000000000007919 */ /* 0x000e220000002100 */
[----:B------:R-:W-:Y:S01]  /*0020*/  ELECT P0, URZ, PT ;  /* 0x00000000003f782f */ /* 0x000fe20003800000 */
[----:B------:R-:W-:Y:S01]  /*0030*/  BSSY B0, `(.L_x_0) ;  /* 0x000000f000007945 */ /* 0x000fe20003800000 */
[--C-:B0-----:R-:W-:Y:S02]  /*0040*/  SHF.R.U32.HI R2, RZ, 0x5, R0.reuse ;  /* 0x00000005ff027819 */ /* 0x101fe40000011600 */
[----:B------:R-:W-:-:S03]  /*0050*/  SHF.R.U32.HI R3, RZ, 0x7, R0 ;  /* 0x00000007ff037819 */ /* 0x000fc60000011600 */
[----:B------:R-:W0:Y:S04]  /*0060*/  SHFL.IDX PT, R7, R2, RZ, 0x1f ;  /* 0x00001fff02077589 */ /* 0x000e2800000e0000 */
[----:B------:R1:W2:Y:S01]  /*0070*/  SHFL.IDX PT, R4, R3, RZ, 0x1f ;  /* 0x00001fff03047589 */ /* 0x0002a200000e0000 */
[----:B0-----:R-:W-:-:S13]  /*0080*/  ISETP.NE.OR P0, PT, R7, RZ, !P0 ;  /* 0x000000ff0700720c */ /* 0x001fda0004705670 */
[----:B-12---:R-:W-:Y:S05]  /*0090*/  @P0 BRA `(.L_x_1) ;  /* 0x0000000000200947 */ /* 0x006fea0003800000 */
[----:B------:R-:W-:Y:S02]  /*00a0*/  ULDC.64 UR4, c[0x0][0x198] ;  /* 0x0000660000047ab9 */ /* 0x000fe40000000a00 */
[----:B------:R-:W-:Y:S02]  /*00b0*/  UIADD3 UR6, UP0, UR4, 0xf0, URZ ;  /* 0x000000f004067890 */ /* 0x000fe4000ff1e03f */
[----:B------:R-:W-:Y:S02]  /*00c0*/  UIADD3 UR4, UP1, UR4, 0x1f0, URZ ;  /* 0x000001f004047890 */ /* 0x000fe4000ff3e03f */
[----:B------:R-:W-:Y:S02]  /*00d0*/  UIADD3.X UR7, URZ, UR5, URZ, UP0, !UPT ;  /* 0x000000053f077290 */ /* 0x000fe400087fe43f */
[----:B------:R-:W-:-:S07]  /*00e0*/  UIADD3.X UR5, URZ, UR5, URZ, UP1, !UPT ;  /* 0x000000053f057290 */ /* 0x000fce0008ffe43f */
[----:B------:R0:W-:Y:S02]  /*00f0*/  UTMACCTL.PF [UR6] ;  /* 0x00000000060079b9 */ /* 0x0001e40008040000 */
[----:B------:R0:W-:Y:S02]  /*0100*/  UTMACCTL.PF [UR4] ;  /* 0x00000000040079b9 */ /* 0x0001e40008040000 */
[----:B0-----:R-:W-:Y:S01]  /*0110*/  NOP ;  /* 0x0000000000007918 */ /* 0x001fe20000000000 */
.L_x_1:
[----:B------:R-:W-:Y:S05]  /*0120*/  BSYNC B0 ;  /* 0x0000000000007941 */ /* 0x000fea0003800000 */
.L_x_0:
[----:B------:R-:W0:Y:S02]  /*0130*/  SHFL.IDX PT, R3, R2, RZ, 0x1f ;  /* 0x00001fff02037589 */ /* 0x000e2400000e0000 */
[----:B0-----:R-:W-:-:S13]  /*0140*/  ISETP.NE.AND P0, PT, R3, RZ, PT ;  /* 0x000000ff0300720c */ /* 0x001fda0003f05270 */
[----:B------:R-:W-:Y:S05]  /*0150*/  @P0 BRA `(.L_x_2) ;  /* 0x0000000000580947 */ /* 0x000fea0003800000 */
[----:B------:R-:W0:Y:S01]  /*0160*/  S2UR UR8, SR_CgaCtaId ;  /* 0x00000000000879c3 */ /* 0x000e220000008800 */
[----:B------:R-:W-:Y:S01]  /*0170*/  UMOV UR4, 0x400 ;  /* 0x0000040000047882 */ /* 0x000fe20000000000 */
[----:B------:R-:W-:Y:S01]  /*0180*/  UMOV UR5, 0x1 ;  /* 0x0000000100057882 */ /* 0x000fe20000000000 */
[----:B------:R-:W-:Y:S01]  /*0190*/  UMOV UR6, 0x4 ;  /* 0x0000000400067882 */ /* 0x000fe20000000000 */
[----:B------:R-:W-:Y:S01]  /*01a0*/  ELECT P0, URZ, PT ;  /* 0x00000000003f782f */ /* 0x000fe20003800000 */
[----:B------:R-:W-:-:S04]  /*01b0*/  UIADD3 UR6, -UR6, 0x100000, URZ ;  /* 0x0010000006067890 */ /* 0x000fc8000fffe13f */
[----:B------:R-:W-:Y:S02]  /*01c0*/  USHF.L.U32 UR7, UR6, 0xb, URZ ;  /* 0x0000000b06077899 */ /* 0x000fe4000800063f */
[----:B------:R-:W-:Y:S02]  /*01d0*/  USHF.L.U32 UR6, UR6, 0x1, URZ ;  /* 0x0000000106067899 */ /* 0x000fe4000800063f */
[----:B0-----:R-:W-:Y:S02]  /*01e0*/  ULEA UR8, UR8, UR4, 0x18 ;  /* 0x0000000408087291 */ /* 0x001fe4000f8ec03f */
[----:B------:R-:W-:-:S04]  /*01f0*/  UIADD3 UR4, -UR5, 0x100000, URZ ;  /* 0x0010000005047890 */ /* 0x000fc8000fffe13f */
[----:B------:R-:W-:Y:S02]  /*0200*/  USHF.L.U32 UR5, UR4, 0xb, URZ ;  /* 0x0000000b04057899 */ /* 0x000fe4000800063f */
[----:B------:R-:W-:Y:S01]  /*0210*/  USHF.L.U32 UR4, UR4, 0x1, URZ ;  /* 0x0000000104047899 */ /* 0x000fe2000800063f */
[----:B------:R-:W0:Y:S11]  /*0220*/  FENCE.VIEW.ASYNC.S ;  /* 0x00000000000073c6 */ /* 0x000e360000000000 */
[----:B0-----:R0:W1:Y:S01]  /*0230*/  SYNCS.EXCH.64 URZ, [UR8], UR4 ;  /* 0x00000004083f75b2 */ /* 0x0010620008000100 */
[----:B------:R0:W2:Y:S01]  /*0240*/  SYNCS.EXCH.64 URZ, [UR8+0x20], UR6 ;  /* 0x00002006083f75b2 */ /* 0x0000a20008000100 */
[----:B------:R0:W3:Y:S01]  /*0250*/  SYNCS.EXCH.64 URZ, [UR8+0x8], UR4 ;  /* 0x00000804083f75b2 */ /* 0x0000e20008000100 */
[----:B------:R0:W4:Y:S01]  /*0260*/  SYNCS.EXCH.64 URZ, [UR8+0x28], UR6 ;  /* 0x00002806083f75b2 */ /* 0x0001220008000100 */
[----:B------:R0:W0:Y:S01]  /*0270*/  SYNCS.EXCH.64 URZ, [UR8+0x10], UR4 ;  /* 0x00001004083f75b2 */ /* 0x0000220008000100 */
[----:B------:R0:W0:Y:S01]  /*0280*/  SYNCS.EXCH.64 URZ, [UR8+0x30], UR6 ;  /* 0x00003006083f75b2 */ /* 0x0000220008000100 */
[----:B------:R0:W0:Y:S01]  /*0290*/  SYNCS.EXCH.64 URZ, [UR8+0x18], UR4 ;  /* 0x00001804083f75b2 */ /* 0x0000220008000100 */
[----:B------:R0:W0:Y:S01]  /*02a0*/  SYNCS.EXCH.64 URZ, [UR8+0x38], UR6 ;  /* 0x00003806083f75b2 */ /* 0x0000220008000100 */
[----:B------:R-:W-:Y:S01]  /*02b0*/  NOP ;  /* 0x0000000000007918 */ /* 0x000fe20000000000 */
.L_x_2:
[----:B------:R-:W-:Y:S01]  /*02c0*/  SHF.R.S32.HI R5, RZ, 0x1f, R0 ;  /* 0x0000001fff057819 */ /* 0x000fe20000011400 */
[----:B------:R-:W5:Y:S01]  /*02d0*/  SHFL.IDX PT, R2, R2, RZ, 0x1f ;  /* 0x00001fff02027589 */ /* 0x000f6200000e0000 */
[----:B0-----:R-:W0:Y:S01]  /*02e0*/  S2UR UR8, SR_CTAID.X ;  /* 0x00000000000879c3 */ /* 0x001e220000002500 */
[----:B------:R-:W-:Y:S02]  /*02f0*/  ELECT P0, URZ, PT ;  /* 0x00000000003f782f */ /* 0x000fe40003800000 */
[----:B------:R-:W-:Y:S01]  /*0300*/  LEA.HI R5, R5, R0, RZ, 0x7 ;  /* 0x0000000005057211 */ /* 0x000fe200078f38ff */
[----:B------:R-:W1:Y:S01]  /*0310*/  S2R R8, SR_CTAID.Y ;  /* 0x0000000000087919 */ /* 0x000e620000002600 */
[----:B------:R-:W-:Y:S01]  /*0320*/  ULDC UR4, c[0x0][0x150] ;  /* 0x0000540000047ab9 */ /* 0x000fe20000000800 */
[----:B------:R-:W-:Y:S01]  /*0330*/  VIADD R16, R4, 0xffffffff ;  /* 0xffffffff04107836 */ /* 0x000fe20000000000 */
[----:B------:R-:W-:Y:S01]  /*0340*/  LOP3.LUT R5, R5, 0xffffff80, RZ, 0xc0, !PT ;  /* 0xffffff8005057812 */ /* 0x000fe200078ec0ff */
[----:B------:R-:W-:Y:S01]  /*0350*/  NOP ;  /* 0x0000000000007918 */ /* 0x000fe20000000000 */
[----:B------:R-:W2:Y:S01]  /*0360*/  LDC R12, c[0x0][0x144] ;  /* 0x00005100ff0c7b82 */ /* 0x000ea20000000800 */
[----:B------:R-:W-:Y:S01]  /*0370*/  NOP ;  /* 0x0000000000007918 */ /* 0x000fe20000000000 */
[----:B------:R-:W-:Y:S01]  /*0380*/  ISETP.GE.U32.AND P6, PT, R16, 0x2, PT ;  /* 0x000000021000780c */ /* 0x000fe20003fc6070 */
[----:B------:R-:W-:Y:S01]  /*0390*/  IMAD.IADD R5, R0, 0x1, -R5 ;  /* 0x0000000100057824 */ /* 0x000fe200078e0a05 */
[----:B------:R-:W-:-:S04]  /*03a0*/  ISETP.NE.AND P3, PT, R4, RZ, PT ;  /* 0x000000ff0400720c */ /* 0x000fc80003f65270 */
[----:B------:R-:W-:Y:S01]  /*03b0*/  SHF.R.S32.HI R6, RZ, 0x1f, R5 ;  /* 0x0000001fff067819 */ /* 0x000fe20000011405 */
[----:B------:R-:W3:Y:S03]  /*03c0*/  LDC R14, c[0x0][0x140] ;  /* 0x00005000ff0e7b82 */ /* 0x000ee60000000800 */
[----:B------:R-:W-:Y:S02]  /*03d0*/  LEA.HI R6, R6, R5, RZ, 0x3 ;  /* 0x0000000506067211 */ /* 0x000fe400078f18ff */
[----:B-----5:R-:W-:Y:S02]  /*03e0*/  ISETP.NE.OR P0, PT, R2, RZ, !P0 ;  /* 0x000000ff0200720c */ /* 0x020fe40004705670 */
[--C-:B------:R-:W-:Y:S02]  /*03f0*/  SHF.R.S32.HI R2, RZ, 0x3, R6.reuse ;  /* 0x00000003ff027819 */ /* 0x100fe40000011406 */
[----:B------:R-:W-:-:S02]  /*0400*/  SHF.R.S32.HI R11, RZ, 0x1f, R6 ;  /* 0x0000001fff0b7819 */ /* 0x000fc40000011406 */
[----:B------:R-:W-:Y:S02]  /*0410*/  SHF.R.S32.HI R6, RZ, 0x1f, R3 ;  /* 0x0000001fff067819 */ /* 0x000fe40000011403 */
[----:B0-----:R-:W-:Y:S02]  /*0420*/  I2FP.F32.U32 R10, UR8 ;  /* 0x00000008000a7c45 */ /* 0x001fe40008201000 */
[----:B------:R-:W-:Y:S02]  /*0430*/  LEA.HI R11, R11, R2, RZ, 0x2 ;  /* 0x000000020b0b7211 */ /* 0x000fe400078f10ff */
[----:B------:R-:W-:Y:S01]  /*0440*/  LEA.HI R6, R6, R3, RZ, 0x2 ;  /* 0x0000000306067211 */ /* 0x000fe200078f10ff */
[----:B------:R-:W-:Y:S01]  /*0450*/  FMUL R10, R10, UR4 ;  /* 0x000000040a0a7c20 */ /* 0x000fe20008400000 */
[----:B------:R-:W-:Y:S01]  /*0460*/  LOP3.LUT R11, R11, 0xfffffffc, RZ, 0xc0, !PT ;  /* 0xfffffffc0b0b7812 */ /* 0x000fe200078ec0ff */
[----:B------:R-:W-:Y:S01]  /*0470*/  VOTEU.ALL UP0, P0 ;  /* 0x00000000003f7886 */ /* 0x000fe20000000000 */
[----:B------:R-:W-:Y:S01]  /*0480*/  LOP3.LUT R6, R6, 0x3ffffffc, RZ, 0xc0, !PT ;  /* 0x3ffffffc06067812 */ /* 0x000fe200078ec0ff */
[----:B------:R-:W-:Y:S01]  /*0490*/  ULDC UR4, c[0x0][0x154] ;  /* 0x0000550000047ab9 */ /* 0x000fe20000000800 */
[----:B-1----:R-:W-:Y:S01]  /*04a0*/  I2FP.F32.U32 R13, R8 ;  /* 0x00000008000d7245 */ /* 0x002fe20000201000 */
[----:B------:R-:W0:Y:S01]  /*04b0*/  F2I.U32.TRUNC.NTZ R10, R10 ;  /* 0x0000000a000a7305 */ /* 0x000e22000020f000 */
[----:B------:R-:W-:Y:S01]  /*04c0*/  IMAD.IADD R11, R2, 0x1, -R11 ;  /* 0x00000001020b7824 */ /* 0x000fe200078e0a0b */
[----:B------:R-:W1:Y:S01]  /*04d0*/  @!UP0 S2UR UR7, SR_CgaCtaId ;  /* 0x00000000000789c3 */ /* 0x000e620000008800 */
[----:B------:R-:W-:-:S02]  /*04e0*/  IMAD.IADD R6, R3, 0x1, -R6 ;  /* 0x0000000103067824 */ /* 0x000fc400078e0a06 */
[----:B------:R-:W-:Y:S01]  /*04f0*/  FMUL R13, R13, UR4 ;  /* 0x000000040d0d7c20 */ /* 0x000fe20008400000 */
[----:B------:R-:W-:Y:S01]  /*0500*/  UMOV UR4, 0x20 ;  /* 0x0000002000047882 */ /* 0x000fe20000000000 */
[----:B------:R-:W-:Y:S01]  /*0510*/  @!UP0 UMOV UR6, 0x400 ;  /* 0x0000040000068882 */ /* 0x000fe20000000000 */
[----:B------:R-:W-:Y:S01]  /*0520*/  IMAD R6, R6, 0x4, R11 ;  /* 0x0000000406067824 */ /* 0x000fe200078e020b */
[----:B------:R-:W-:-:S04]  /*0530*/  @!UP0 UIADD3 UR4, -UR4, 0x100000, URZ ;  /* 0x0010000004048890 */ /* 0x000fc8000fffe13f */
[----:B------:R-:W-:Y:S02]  /*0540*/  @!UP0 USHF.L.U32 UR5, UR4, 0xb, URZ ;  /* 0x0000000b04058899 */ /* 0x000fe4000800063f */
[----:B------:R-:W-:Y:S01]  /*0550*/  @!UP0 USHF.L.U32 UR4, UR4, 0x1, URZ ;  /* 0x0000000104048899 */ /* 0x000fe2000800063f */
[----:B---3--:R-:W-:Y:S01]  /*0560*/  ISETP.EQ.U32.AND P2, PT, R14, 0x1, PT ;  /* 0x000000010e00780c */ /* 0x008fe20003f42070 */
[----:B------:R-:W3:Y:S01]  /*0570*/  LDC R11, c[0x0][0x148] ;  /* 0x00005200ff0b7b82 */ /* 0x000ee20000000800 */
[----:B------:R-:W5:Y:S01]  /*0580*/  F2I.U32.TRUNC.NTZ R13, R13 ;  /* 0x0000000d000d7305 */ /* 0x000f62000020f000 */
[----:B------:R-:W-:Y:S01]  /*0590*/  LEA.HI R2, R6, R6, RZ, 0x1 ;  /* 0x0000000606027211 */ /* 0x000fe200078f08ff */
[----:B------:R-:W-:Y:S01]  /*05a0*/  VOTEU.ALL UP1, P0 ;  /* 0x00000000003f7886 */ /* 0x000fe20000020000 */
[----:B0-----:R-:W-:Y:S02]  /*05b0*/  IMAD.MOV R15, RZ, RZ, -R10 ;  /* 0x000000ffff0f7224 */ /* 0x001fe400078e0a0a */
[----:B------:R-:W-:-:S02]  /*05c0*/  LOP3.LUT R3, R2, 0xfffffffe, RZ, 0xc0, !PT ;  /* 0xfffffffe02037812 */ /* 0x000fc400078ec0ff */
[----:B------:R-:W-:Y:S01]  /*05d0*/  SHF.R.S32.HI R2, RZ, 0x1f, R7 ;  /* 0x0000001fff027819 */ /* 0x000fe20000011407 */
[----:B--2---:R-:W-:Y:S02]  /*05e0*/  IMAD R10, R12, R15, UR8 ;  /* 0x000000080c0a7e24 */ /* 0x004fe4000f8e020f */
[----:B------:R-:W-:Y:S01]  /*05f0*/  IMAD.IADD R3, R6, 0x1, -R3 ;  /* 0x0000000106037824 */ /* 0x000fe200078e0a03 */
[----:B------:R-:W-:-:S04]  /*0600*/  LEA.HI R2, R2, R7, RZ, 0x2 ;  /* 0x0000000702027211 */ /* 0x000fc800078f10ff */
[----:B------:R-:W-:Y:S01]  /*0610*/  ISETP.NE.AND P4, PT, R3, R10, PT ;  /* 0x0000000a0300720c */ /* 0x000fe20003f85270 */
[----:B------:R-:W-:Y:S01]  /*0620*/  IMAD.SHL.U32 R3, R6, 0x4, RZ ;  /* 0x0000000406037824 */ /* 0x000fe200078e00ff */
[----:B------:R-:W-:Y:S01]  /*0630*/  LOP3.LUT R2, R2, 0xfffffffc, RZ, 0xc0, !PT ;  /* 0xfffffffc02027812 */ /* 0x000fe200078ec0ff */
[----:B-----5:R-:W-:Y:S01]  /*0640*/  IMAD.MOV R20, RZ, RZ, -R13 ;  /* 0x000000ffff147224 */ /* 0x020fe200078e0a0d */
[----:B-1----:R-:W-:Y:S02]  /*0650*/  @!UP0 ULEA UR6, UR7, UR6, 0x18 ;  /* 0x0000000607068291 */ /* 0x002fe4000f8ec03f */
[----:B------:R-:W-:Y:S01]  /*0660*/  LOP3.LUT R3, R6, 0xc, R3, 0x78, !PT ;  /* 0x0000000c06037812 */ /* 0x000fe200078e7803 */
[----:B------:R-:W-:Y:S01]  /*0670*/  IMAD.IADD R7, R7, 0x1, -R2 ;  /* 0x0000000107077824 */ /* 0x000fe200078e0a02 */
[----:B------:R-:W-:Y:S01]  /*0680*/  VOTEU.ALL UP0, P0 ;  /* 0x00000000003f7886 */ /* 0x000fe20000000000 */
[----:B---3--:R-:W-:Y:S01]  /*0690*/  IMAD R13, R11, R20, R8 ;  /* 0x000000140b0d7224 */ /* 0x008fe200078e0208 */
[----:B------:R-:W-:Y:S01]  /*06a0*/  LOP3.LUT P0, RZ, R5, 0x7, RZ, 0xc0, !PT ;  /* 0x0000000705ff7812 */ /* 0x000fe2000780c0ff */
[----:B------:R-:W-:Y:S01]  /*06b0*/  IMAD.MOV.U32 R6, RZ, RZ, 0x1 ;  /* 0x00000001ff067424 */ /* 0x000fe200078e00ff */
[----:B------:R-:W-:-:S02]  /*06c0*/  ISETP.NE.AND P1, PT, R7, 0x3, PT ;  /* 0x000000030700780c */ /* 0x000fc40003f25270 */
[----:B------:R-:W-:Y:S02]  /*06d0*/  @P4 LEA.HI R2, R3, R3, RZ, 0x1 ;  /* 0x0000000303024211 */ /* 0x000fe400078f08ff */
[----:B------:R-:W-:Y:S01]  /*06e0*/  ISETP.EQ.OR P1, PT, R7, RZ, !P1 ;  /* 0x000000ff0700720c */ /* 0x000fe20004f22670 */
[----:B------:R-:W0:Y:S02]  /*06f0*/  FENCE.VIEW.ASYNC.S ;  /* 0x00000000000073c6 */ /* 0x000e240000000000 */
[----:B0-----:R0:W1:Y:S01]  /*0700*/  @!UP0 SYNCS.EXCH.64 URZ, [UR6+0x50], UR4 ;  /* 0x00005004063f85b2 */ /* 0x0010620008000100 */
[----:B------:R-:W-:Y:S02]  /*0710*/  @P4 SHF.R.S32.HI R2, RZ, 0x1, R2 ;  /* 0x00000001ff024819 */ /* 0x000fe40000011402 */
[----:B------:R-:W-:Y:S02]  /*0720*/  ISETP.LT.U32.AND P0, PT, R3, 0x2, !P0 ;  /* 0x000000020300780c */ /* 0x000fe40004701070 */
[----:B------:R-:W-:-:S02]  /*0730*/  @P4 ISETP.NE.AND P5, PT, R2, R13, PT ;  /* 0x0000000d0200420c */ /* 0x000fc40003fa5270 */
[----:B------:R-:W-:Y:S02]  /*0740*/  ISETP.EQ.AND P1, PT, R4, RZ, P1 ;  /* 0x000000ff0400720c */ /* 0x000fe40000f22270 */
[----:B------:R-:W-:Y:S02]  /*0750*/  SEL R5, RZ, 0x1, !P0 ;  /* 0x00000001ff057807 */ /* 0x000fe40004000000 */
[----:B------:R-:W-:Y:S02]  /*0760*/  @P4 SEL R6, RZ, 0x1, P5 ;  /* 0x00000001ff064807 */ /* 0x000fe40002800000 */
[----:B------:R-:W-:Y:S02]  /*0770*/  SEL R2, RZ, 0x1, !P1 ;  /* 0x00000001ff027807 */ /* 0x000fe40004800000 */
[----:B------:R-:W-:Y:S01]  /*0780*/  LOP3.LUT R6, R6, R5, RZ, 0xc0, !PT ;  /* 0x0000000506067212 */ /* 0x000fe200078ec0ff */
[----:B------:R0:W2:Y:S01]  /*0790*/  @!UP1 SYNCS.EXCH.64 URZ, [UR6+0x58], UR4 ;  /* 0x00005804063f95b2 */ /* 0x0000a20008000100 */
[----:B------:R-:W-:Y:S01]  /*07a0*/  SEL R2, R2, 0x2, P6 ;  /* 0x0000000202027807 */ /* 0x000fe20003000000 */
[----:B------:R-:W-:Y:S01]  /*07b0*/  NOP ;  /* 0x0000000000007918 */ /* 0x000fe20000000000 */
[----:B------:R-:W-:Y:S05]  /*07c0*/  @!P2 BRA `(.L_x_3) ;  /* 0x000000000008a947 */ /* 0x000fea0003800000 */
[----:B-12-4-:R-:W-:Y:S01]  /*07d0*/  UCGABAR_ARV ;  /* 0x00000000000079c7 */ /* 0x016fe20008000000 */
[----:B------:R-:W-:Y:S05]  /*07e0*/  BRA `(.L_x_4) ;  /* 0x0000000000047947 */ /* 0x000fea0003800000 */
.L_x_3:
[----:B-12-4-:R-:W-:Y:S01]  /*07f0*/  NOP ;  /* 0x0000000000007918 */ /* 0x016fe20000000000 */
.L_x_4:
[----:B------:R-:W1:Y:S01]  /*0800*/  LDC R4, c[0x0][0x65c] ;  /* 0x00019700ff047b82 */ /* 0x000e620000000800 */
[----:B------:R-:W-:Y:S01]  /*0810*/  IMAD.MOV.U32 R5, RZ, RZ, RZ ;  /* 0x000000ffff057224 */ /* 0x000fe200078e00ff */
[----:B-1----:R-:W-:Y:S01]  /*0820*/  ISETP.NE.AND P4, PT, R4, 0x1, PT ;  /* 0x000000010400780c */ /* 0x002fe20003f85270 */
[----:B------:R-:W-:-:S12]  /*0830*/  IMAD.U32 R4, RZ, RZ, UR8 ;  /* 0x00000008ff047e24 */ /* 0x000fd8000f8e00ff */
[----:B------:R-:W1:Y:S01]  /*0840*/  @P4 LDC R15, c[0x0][0x10] ;  /* 0x00000400ff0f4b82 */ /* 0x000e620000000800 */
[----:B------:R-:W-:Y:S02]  /*0850*/  @P4 IMAD.MOV.U32 R9, RZ, RZ, RZ ;  /* 0x000000ffff094224 */ /* 0x000fe400078e00ff */
[----:B------:R-:W-:-:S05]  /*0860*/  @P4 IMAD.MOV.U32 R17, RZ, RZ, RZ ;  /* 0x000000ffff114224 */ /* 0x000fca00078e00ff */
[----:B------:R-:W2:Y:S01]  /*0870*/  @!P4 LDC R13, c[0x0][0xc] ;  /* 0x00000300ff0dcb82 */ /* 0x000ea20000000800 */
[----:B-1----:R-:W-:-:S04]  /*0880*/  @P4 IMAD.WIDE.U32 R14, R15, UR8, R8 ;  /* 0x000000080f0e4c25 */ /* 0x002fc8000f8e0008 */
[----:B--2---:R-:W-:-:S04]  /*0890*/  @!P4 IMAD.WIDE.U32 R12, R8, R13, R4 ;  /* 0x0000000d080cc225 */ /* 0x004fc800078e0004 */
[----:B------:R-:W-:Y:S02]  /*08a0*/  @P4 IMAD.MOV.U32 R4, RZ, RZ, R14 ;  /* 0x000000ffff044224 */ /* 0x000fe400078e000e */
[----:B------:R-:W-:Y:S02]  /*08b0*/  @P4 IMAD.IADD R5, R15, 0x1, R17 ;  /* 0x000000010f054824 */ /* 0x000fe400078e0211 */
[----:B------:R-:W-:Y:S02]  /*08c0*/  @!P4 IMAD.MOV.U32 R4, RZ, RZ, R12 ;  /* 0x000000ffff04c224 */ /* 0x000fe400078e000c */
[----:B------:R-:W-:Y:S01]  /*08d0*/  @!P4 IMAD.MOV.U32 R5, RZ, RZ, R13 ;  /* 0x000000ffff05c224 */ /* 0x000fe200078e000d */
[----:B------:R-:W-:Y:S06]  /*08e0*/  @!P2 BRA `(.L_x_5) ;  /* 0x00000000000ca947 */ /* 0x000fec0003800000 */
[----:B------:R-:W-:Y:S01]  /*08f0*/  UCGABAR_WAIT ;  /* 0x0000000000007dc7 */ /* 0x000fe20008000000 */
[----:B------:R-:W-:Y:S01]  /*0900*/  CCTL.IVALL ;  /* 0x00000000ff00798f */ /* 0x000fe20002000000 */
[----:B------:R-:W-:Y:S05]  /*0910*/  BRA `(.L_x_6) ;  /* 0x0000000000047947 */ /* 0x000fea0003800000 */
.L_x_5:
[----:B------:R-:W-:Y:S06]  /*0920*/  BAR.SYNC.DEFER_BLOCKING 0x0 ;  /* 0x0000000000007b1d */ /* 0x000fec0000010000 */
.L_x_6:
[----:B------:R-:W-:Y:S05]  /*0930*/  @!P3 BRA `(.L_x_7) ;  /* 0x0000004800f4b947 */ /* 0x000fea0003800000 */
[----:B------:R-:W-:-:S13]  /*0940*/  ISETP.GT.U32.AND P0, PT, R16, 0x1, PT ;  /* 0x000000011000780c */ /* 0x000fda0003f04070 */
[----:B0-----:R-:W-:Y:S05]  /*0950*/  @P0 EXIT ;  /* 0x000000000000094d */ /* 0x001fea0003800000 */
[----:B------:R-:W-:Y:S01]  /*0960*/  ULDC.64 UR4, c[0x0][0x650] ;  /* 0x0001940000047ab9 */ /* 0x000fe20000000a00 */
[----:B------:R-:W-:Y:S01]  /*0970*/  PRMT R15, RZ, 0x7610, R15 ;  /* 0x00007610ff0f7816 */ /* 0x000fe2000000000f */
[----:B------:R-:W-:Y:S01]  /*0980*/  IMAD.MOV.U32 R71, RZ, RZ, -0x1 ;  /* 0xffffffffff477424 */ /* 0x000fe200078e00ff */
[----:B------:R-:W-:Y:S01]  /*0990*/  ISETP.GE.U32.AND P0, PT, R4, UR4, PT ;  /* 0x0000000404007c0c */ /* 0x000fe2000bf06070 */
[----:B------:R-:W-:Y:S02]  /*09a0*/  IMAD.MOV.U32 R72, RZ, RZ, -0x1 ;  /* 0xffffffffff487424 */ /* 0x000fe400078e00ff */
[----:B------:R-:W-:Y:S01]  /*09b0*/  IMAD.MOV.U32 R14, RZ, RZ, -0x1 ;  /* 0xffffffffff0e7424 */ /* 0x000fe200078e00ff */
[----:B------:R-:W-:-:S13]  /*09c0*/  ISETP.GE.U32.AND.EX P0, PT, R5, UR5, PT, P0 ;  /* 0x0000000505007c0c */ /* 0x000fda000bf06100 */
[----:B------:R-:W-:Y:S05]  /*09d0*/  @P0 BRA `(.L_x_8) ;  /* 0x0000000400280947 */ /* 0x000fea0003800000 */
[----:B------:R-:W0:Y:S01]  /*09e0*/  LDC.64 R22, c[0x0][0x628] ;  /* 0x00018a00ff167b82 */ /* 0x000e220000000a00 */
[----:B------:R-:W-:Y:S02]  /*09f0*/  IMAD.MOV.U32 R12, RZ, RZ, R4 ;  /* 0x000000ffff0c7224 */ /* 0x000fe400078e0004 */
[----:B------:R-:W-:-:S05]  /*0a00*/  IMAD.MOV.U32 R13, RZ, RZ, R5 ;  /* 0x000000ffff0d7224 */ /* 0x000fca00078e0005 */
[----:B------:R-:W1:Y:S08]  /*0a10*/  LDC R18, c[0x0][0x630] ;  /* 0x00018c00ff127b82 */ /* 0x000e700000000800 */
[----:B------:R-:W2:Y:S01]  /*0a20*/  LDC.64 R24, c[0x0][0x620] ;  /* 0x00018800ff187b82 */ /* 0x000ea20000000a00 */
[----:B0-----:R-:W-:-:S04]  /*0a30*/  ISETP.NE.U32.AND P0, PT, R22, RZ, PT ;  /* 0x000000ff1600720c */ /* 0x001fc80003f05070 */
[----:B------:R-:W-:-:S13]  /*0a40*/  ISETP.NE.AND.EX P0, PT, R23, RZ, PT, P0 ;  /* 0x000000ff1700720c */ /* 0x000fda0003f05300 */
[----:B-12---:R-:W-:Y:S05]  /*0a50*/  @!P0 BRA `(.L_x_9) ;  /* 0x0000000000288947 */ /* 0x006fea0003800000 */
[----:B------:R-:W0:Y:S02]  /*0a60*/  LDC R7, c[0x0][0x634] ;  /* 0x00018d00ff077b82 */ /* 0x000e240000000800 */
[----:B0-----:R-:W-:-:S05]  /*0a70*/  IADD3 R7, P0, R4, R7, RZ ;  /* 0x0000000704077210 */ /* 0x001fca0007f1e0ff */
[----:B------:R-:W-:-:S04]  /*0a80*/  IMAD.X R19, RZ, RZ, R5, P0 ;  /* 0x000000ffff137224 */ /* 0x000fc800000e0605 */
[----:B------:R-:W-:-:S04]  /*0a90*/  IMAD.WIDE.U32 R12, R19, R22, RZ ;  /* 0x00000016130c7225 */ /* 0x000fc800078e00ff */
[----:B------:R-:W-:-:S04]  /*0aa0*/  IMAD.WIDE.U32 R14, P0, R7, R23, R12 ;  /* 0x00000017070e7225 */ /* 0x000fc8000780000c */
[----:B------:R-:W-:-:S04]  /*0ab0*/  IMAD.WIDE.U32 R12, R7, R22, RZ ;  /* 0x00000016070c7225 */ /* 0x000fc800078e00ff */
[----:B------:R-:W-:Y:S01]  /*0ac0*/  IMAD.X R17, RZ, RZ, RZ, P0 ;  /* 0x000000ffff117224 */ /* 0x000fe200000e06ff */
[----:B------:R-:W-:Y:S01]  /*0ad0*/  IADD3 RZ, P0, R13, R14, RZ ;  /* 0x0000000e0dff7210 */ /* 0x000fe20007f1e0ff */
[----:B------:R-:W-:-:S04]  /*0ae0*/  IMAD.MOV.U32 R16, RZ, RZ, R15 ;  /* 0x000000ffff107224 */ /* 0x000fc800078e000f */
[----:B------:R-:W-:-:S08]  /*0af0*/  IMAD.WIDE.U32.X R12, R19, R23, R16, P0 ;  /* 0x00000017130c7225 */ /* 0x000fd000000e0410 */
.L_x_9:
[----:B------:R-:W0:Y:S01]  /*0b00*/  LDC.64 R28, c[0x0][0x640] ;  /* 0x00019000ff1c7b82 */ /* 0x000e220000000a00 */
[--C-:B------:R-:W-:Y:S01]  /*0b10*/  SHF.R.U64 R27, R12, R18, R13.reuse ;  /* 0x000000120c1b7219 */ /* 0x100fe2000000120d */
[----:B------:R-:W-:Y:S01]  /*0b20*/  IMAD R31, R11, R20, R8 ;  /* 0x000000140b1f7224 */ /* 0x000fe200078e0208 */
[----:B------:R-:W-:Y:S01]  /*0b30*/  SHF.R.U32.HI R7, RZ, R18, R13 ;  /* 0x00000012ff077219 */ /* 0x000fe2000001160d */
[----:B------:R-:W-:Y:S01]  /*0b40*/  IMAD.MOV.U32 R23, RZ, RZ, 0x1 ;  /* 0x00000001ff177424 */ /* 0x000fe200078e00ff */
[----:B------:R-:W-:-:S03]  /*0b50*/  IADD3 R9, P0, RZ, -R27, RZ ;  /* 0x8000001bff097210 */ /* 0x000fc60007f1e0ff */
[----:B------:R-:W1:Y:S02]  /*0b60*/  LDC R22, c[0x0][0x618] ;  /* 0x00018600ff167b82 */ /* 0x000e640000000800 */
[----:B------:R-:W-:Y:S02]  /*0b70*/  IMAD.X R7, RZ, RZ, ~R7, P0 ;  /* 0x000000ffff077224 */ /* 0x000fe400000e0e07 */
[----:B------:R-:W-:-:S04]  /*0b80*/  IMAD.WIDE.U32 R12, R9, R24, R4 ;  /* 0x00000018090c7225 */ /* 0x000fc800078e0004 */
[----:B------:R-:W2:Y:S01]  /*0b90*/  LDC R18, c[0x0][0x608] ;  /* 0x00018200ff127b82 */ /* 0x000ea20000000800 */
[----:B------:R-:W-:Y:S02]  /*0ba0*/  IMAD R14, R7, R24, RZ ;  /* 0x00000018070e7224 */ /* 0x000fe400078e02ff */
[----:B------:R-:W-:Y:S02]  /*0bb0*/  IMAD.MOV.U32 R7, RZ, RZ, -0x1 ;  /* 0xffffffffff077424 */ /* 0x000fe400078e00ff */
[----:B------:R-:W-:-:S03]  /*0bc0*/  IMAD R9, R9, R25, R14 ;  /* 0x0000001909097224 */ /* 0x000fc600078e020e */
[----:B------:R-:W3:Y:S01]  /*0bd0*/  LDC R26, c[0x0][0x658] ;  /* 0x00019600ff1a7b82 */ /* 0x000ee20000000800 */
[----:B------:R-:W-:Y:S01]  /*0be0*/  IMAD.IADD R9, R13, 0x1, R9 ;  /* 0x000000010d097824 */ /* 0x000fe200078e0209 */
[----:B0-----:R-:W-:-:S04]  /*0bf0*/  ISETP.NE.U32.AND P0, PT, R28, RZ, PT ;  /* 0x000000ff1c00720c */ /* 0x001fc80003f05070 */
[----:B------:R-:W-:Y:S02]  /*0c00*/  ISETP.NE.AND.EX P0, PT, R29, RZ, PT, P0 ;  /* 0x000000ff1d00720c */ /* 0x000fe40003f05300 */
[----:B------:R-:W0:Y:S01]  /*0c10*/  LDC R24, c[0x0][0x600] ;  /* 0x00018000ff187b82 */ /* 0x000e220000000800 */
[-CC-:B-1----:R-:W-:Y:S02]  /*0c20*/  SHF.R.U64 R16, R12, R22.reuse, R9.reuse ;  /* 0x000000160c107219 */ /* 0x182fe40000001209 */
[----:B------:R-:W-:-:S05]  /*0c30*/  SHF.R.U32.HI R9, RZ, R22, R9 ;  /* 0x00000016ff097219 */ /* 0x000fca0000011609 */
[----:B------:R-:W1:Y:S01]  /*0c40*/  LDC R19, c[0x0][0x648] ;  /* 0x00019200ff137b82 */ /* 0x000e620000000800 */
[-CC-:B--2---:R-:W-:Y:S02]  /*0c50*/  SHF.R.U64 R22, R16, R18.reuse, R9.reuse ;  /* 0x0000001210167219 */ /* 0x184fe40000001209 */
[----:B------:R-:W-:-:S05]  /*0c60*/  SHF.R.U32.HI R9, RZ, R18, R9 ;  /* 0x00000012ff097219 */ /* 0x000fca0000011609 */
[----:B------:R-:W2:Y:S01]  /*0c70*/  LDC R21, c[0x0][0x638] ;  /* 0x00018e00ff157b82 */ /* 0x000ea20000000800 */
[-CC-:B---3--:R-:W-:Y:S02]  /*0c80*/  SHF.R.U64 R18, R22, R26.reuse, R9.reuse ;  /* 0x0000001a16127219 */ /* 0x188fe40000001209 */
[-C--:B------:R-:W-:Y:S02]  /*0c90*/  SHF.L.U32 R7, R7, R26.reuse, RZ ;  /* 0x0000001a07077219 */ /* 0x080fe400000006ff */
[----:B------:R-:W-:Y:S01]  /*0ca0*/  SHF.R.U32.HI R9, RZ, R26, R9 ;  /* 0x0000001aff097219 */ /* 0x000fe20000011609 */
[----:B------:R-:W-:Y:S01]  /*0cb0*/  IMAD.MOV.U32 R8, RZ, RZ, R18 ;  /* 0x000000ffff087224 */ /* 0x000fe200078e0012 */
[----:B------:R-:W-:Y:S01]  /*0cc0*/  LOP3.LUT R11, RZ, R7, RZ, 0x33, !PT ;  /* 0x00000007ff0b7212 */ /* 0x000fe200078e33ff */
[----:B------:R-:W3:Y:S01]  /*0cd0*/  LDC R25, c[0x0][0x610] ;  /* 0x00018400ff197b82 */ /* 0x000ee20000000800 */
[----:B------:R-:W-:Y:S05]  /*0ce0*/  @!P0 BRA `(.L_x_10) ;  /* 0x0000000000288947 */ /* 0x000fea0003800000 */
[----:B------:R-:W4:Y:S02]  /*0cf0*/  LDC R7, c[0x0][0x64c] ;  /* 0x00019300ff077b82 */ /* 0x000f240000000800 */
[----:B----4-:R-:W-:-:S05]  /*0d00*/  IADD3 R7, P0, R18, R7, RZ ;  /* 0x0000000712077210 */ /* 0x010fca0007f1e0ff */
        /* <DEDUP_REMOVED lines=8> */
.L_x_10:
[----:B-1----:R-:W-:Y:S01]  /*0d90*/  SHF.R.U64 R9, R8, R19, R9 ;  /* 0x0000001308097219 */ /* 0x002fe20000001209 */
[----:B------:R-:W-:Y:S01]  /*0da0*/  IMAD.MOV.U32 R15, RZ, RZ, 0x1 ;  /* 0x00000001ff0f7424 */ /* 0x000fe200078e00ff */
[----:B------:R-:W-:Y:S01]  /*0db0*/  LOP3.LUT R8, R22, R11, RZ, 0xc0, !PT ;  /* 0x0000000b16087212 */ /* 0x000fe200078ec0ff */
[----:B0-----:R-:W-:Y:S01]  /*0dc0*/  VIADD R11, R24, 0xffffffff ;  /* 0xffffffff180b7836 */ /* 0x001fe20000000000 */
[----:B------:R-:W-:Y:S01]  /*0dd0*/  SHF.L.U32 R7, R23, R26, RZ ;  /* 0x0000001a17077219 */ /* 0x000fe200000006ff */
[----:B------:R-:W-:Y:S01]  /*0de0*/  IMAD.MOV R12, RZ, RZ, -R9 ;  /* 0x000000ffff0c7224 */ /* 0x000fe200078e0a09 */
[----:B------:R-:W-:Y:S01]  /*0df0*/  SEL R10, R10, R31, !P4 ;  /* 0x0000001f0a0a7207 */ /* 0x000fe20006000000 */
[----:B------:R-:W-:Y:S01]  /*0e00*/  IMAD.MOV.U32 R14, RZ, RZ, R27 ;  /* 0x000000ffff0e7224 */ /* 0x000fe200078e001b */
[----:B------:R-:W-:Y:S01]  /*0e10*/  LOP3.LUT R11, R16, R11, RZ, 0xc0, !PT ;  /* 0x0000000b100b7212 */ /* 0x000fe200078ec0ff */
[----:B------:R-:W-:Y:S02]  /*0e20*/  IMAD R9, R7, R9, R8 ;  /* 0x0000000907097224 */ /* 0x000fe400078e0208 */
[----:B--2---:R-:W-:-:S02]  /*0e30*/  IMAD R7, R12, R21, R18 ;  /* 0x000000150c077224 */ /* 0x004fc400078e0212 */
[----:B---3--:R-:W-:Y:S02]  /*0e40*/  IMAD R10, R9, R25, R10 ;  /* 0x00000019090a7224 */ /* 0x008fe400078e020a */
[----:B------:R-:W-:-:S05]  /*0e50*/  IMAD R7, R7, R24, R11 ;  /* 0x0000001807077224 */ /* 0x000fca00078e020b */
[----:B------:R-:W-:Y:S02]  /*0e60*/  SEL R72, R7, R10, !P4 ;  /* 0x0000000a07487207 */ /* 0x000fe40006000000 */
[----:B------:R-:W-:-:S07]  /*0e70*/  SEL R71, R10, R7, !P4 ;  /* 0x000000070a477207 */ /* 0x000fce0006000000 */
.L_x_8:
[----:B------:R-:W-:-:S08]  /*0e80*/  NOP ;  /* 0x0000000000007918 */ /* 0x000fd00000000000 */
[----:B------:R-:W0:Y:S02]  /*0e90*/  USETMAXREG.TRY_ALLOC.CTAPOOL UP0, 0xe8 ;  /* 0x000000e8000079c8 */ /* 0x000e240008000600 */
[----:B0-----:R-:W-:-:S13]  /*0ea0*/  PLOP3.LUT P0, PT, PT, PT, UP0, 0x80, 0x0 ;  /* 0x000000000000781c */ /* 0x001fda0003f0f008 */
[----:B------:R-:W-:Y:S05]  /*0eb0*/  @!P0 BRA `(.L_x_8) ;  /* 0xfffffffc00f08947 */ /* 0x000fea000383ffff */
[----:B------:R-:W-:Y:S01]  /*0ec0*/  ULDC.64 UR4, c[0x0][0x598] ;  /* 0x0001660000047ab9 */ /* 0x000fe20000000a00 */
[----:B------:R-:W-:Y:S01]  /*0ed0*/  ULDC.64 UR18, c[0x0][0x208] ;  /* 0x0000820000127ab9 */ /* 0x000fe20000000a00 */
[----:B------:R-:W-:-:S04]  /*0ee0*/  ISETP.NE.U32.AND P0, PT, RZ, UR4, PT ;  /* 0x00000004ff007c0c */ /* 0x000fc8000bf05070 */
[----:B------:R-:W-:-:S13]  /*0ef0*/  ISETP.NE.AND.EX P0, PT, RZ, UR5, PT, P0 ;  /* 0x00000005ff007c0c */ /* 0x000fda000bf05300 */
[----:B------:R-:W-:Y:S05]  /*0f00*/  @!P0 BRA `(.L_x_11) ;  /* 0x00000000001c8947 */ /* 0x000fea0003800000 */
[----:B------:R-:W0:Y:S02]  /*0f10*/  LDC.64 R8, c[0x0][0x598] ;  /* 0x00016600ff087b82 */ /* 0x000e240000000a00 */
[----:B0-----:R-:W2:Y:S02]  /*0f20*/  LDG.E.64 R8, desc[UR18][R8.64] ;  /* 0x0000001208087981 */ /* 0x001ea4000c1e1b00 */
[----:B--2---:R-:W-:-:S04]  /*0f30*/  ISETP.NE.U32.AND P0, PT, R8, RZ, PT ;  /* 0x000000ff0800720c */ /* 0x004fc80003f05070 */
[----:B------:R-:W-:-:S13]  /*0f40*/  ISETP.NE.AND.EX P0, PT, R9, RZ, PT, P0 ;  /* 0x000000ff0900720c */ /* 0x000fda0003f05300 */
[----:B------:R-:W-:Y:S05]  /*0f50*/  @!P0 BRA `(.L_x_11) ;  /* 0x0000000000088947 */ /* 0x000fea0003800000 */
[----:B------:R0:W5:Y:S01]  /*0f60*/  LD.E R7, desc[UR18][R8.64] ;  /* 0x0000001208077980 */ /* 0x000162000c101900 */
[----:B------:R-:W-:Y:S05]  /*0f70*/  BRA `(.L_x_12) ;  /* 0x0000000000207947 */ /* 0x000fea0003800000 */
.L_x_11:
[----:B------:R-:W-:Y:S02]  /*0f80*/  ULDC.64 UR4, c[0x0][0x588] ;  /* 0x0001620000047ab9 */ /* 0x000fe40000000a00 */
[----:B------:R-:W-:-:S04]  /*0f90*/  ISETP.NE.U32.AND P0, PT, RZ, UR4, PT ;  /* 0x00000004ff007c0c */ /* 0x000fc8000bf05070 */
[----:B------:R-:W-:-:S13]  /*0fa0*/  ISETP.NE.AND.EX P0, PT, RZ, UR5, PT, P0 ;  /* 0x00000005ff007c0c */ /* 0x000fda000bf05300 */
[----:B------:R-:W-:Y:S05]  /*0fb0*/  @!P0 BRA `(.L_x_13) ;  /* 0x00000000000c8947 */ /* 0x000fea0003800000 */
[----:B------:R-:W0:Y:S02]  /*0fc0*/  LDC.64 R8, c[0x0][0x588] ;  /* 0x00016200ff087b82 */ /* 0x000e240000000a00 */
[----:B0-----:R1:W5:Y:S01]  /*0fd0*/  LDG.E R7, desc[UR18][R8.64] ;  /* 0x0000001208077981 */ /* 0x001362000c1e1900 */
[----:B------:R-:W-:Y:S05]  /*0fe0*/  BRA `(.L_x_12) ;  /* 0x0000000000047947 */ /* 0x000fea0003800000 */
.L_x_13:
[----:B------:R-:W2:Y:S02]  /*0ff0*/  LDC R7, c[0x0][0x580] ;  /* 0x00016000ff077b82 */ /* 0x000ea40000000800 */
.L_x_12:
[----:B------:R-:W-:Y:S02]  /*1000*/  ULDC.64 UR4, c[0x0][0x5a0] ;  /* 0x0001680000047ab9 */ /* 0x000fe40000000a00 */
[----:B------:R-:W-:-:S04]  /*1010*/  ISETP.NE.U32.AND P0, PT, RZ, UR4, PT ;  /* 0x00000004ff007c0c */ /* 0x000fc8000bf05070 */
[----:B------:R-:W-:-:S13]  /*1020*/  ISETP.NE.AND.EX P0, PT, RZ, UR5, PT, P0 ;  /* 0x00000005ff007c0c */ /* 0x000fda000bf05300 */
[----:B------:R-:W-:Y:S05]  /*1030*/  @!P0 BRA `(.L_x_14) ;  /* 0x00000000001c8947 */ /* 0x000fea0003800000 */
[----:B01----:R-:W0:Y:S02]  /*1040*/  LDC.64 R8, c[0x0][0x5a0] ;  /* 0x00016800ff087b82 */ /* 0x003e240000000a00 */
[----:B0-----:R-:W3:Y:S02]  /*1050*/  LDG.E.64 R8, desc[UR18][R8.64] ;  /* 0x0000001208087981 */ /* 0x001ee4000c1e1b00 */
[----:B---3--:R-:W-:-:S04]  /*1060*/  ISETP.NE.U32.AND P0, PT, R8, RZ, PT ;  /* 0x000000ff0800720c */ /* 0x008fc80003f05070 */
[----:B------:R-:W-:-:S13]  /*1070*/  ISETP.NE.AND.EX P0, PT, R9, RZ, PT, P0 ;  /* 0x000000ff0900720c */ /* 0x000fda0003f05300 */
[----:B------:R-:W-:Y:S05]  /*1080*/  @!P0 BRA `(.L_x_14) ;  /* 0x0000000000088947 */ /* 0x000fea0003800000 */
[----:B------:R0:W5:Y:S01]  /*1090*/  LD.E R12, desc[UR18][R8.64] ;  /* 0x00000012080c7980 */ /* 0x000162000c101900 */
[----:B------:R-:W-:Y:S05]  /*10a0*/  BRA `(.L_x_15) ;  /* 0x0000000000207947 */ /* 0x000fea0003800000 */
.L_x_14:
[----:B------:R-:W-:Y:S02]  /*10b0*/  ULDC.64 UR4, c[0x0][0x590] ;  /* 0x0001640000047ab9 */ /* 0x000fe40000000a00 */
[----:B------:R-:W-:-:S04]  /*10c0*/  ISETP.NE.U32.AND P0, PT, RZ, UR4, PT ;  /* 0x00000004ff007c0c */ /* 0x000fc8000bf05070 */
[----:B------:R-:W-:-:S13]  /*10d0*/  ISETP.NE.AND.EX P0, PT, RZ, UR5, PT, P0 ;  /* 0x00000005ff007c0c */ /* 0x000fda000bf05300 */
[----:B------:R-:W-:Y:S05]  /*10e0*/  @!P0 BRA `(.L_x_16) ;  /* 0x00000000000c8947 */ /* 0x000fea0003800000 */
[----:B------:R-:W3:Y:S02]  /*10f0*/  LDC.64 R12, c[0x0][0x590] ;  /* 0x00016400ff0c7b82 */ /* 0x000ee40000000a00 */
[----:B---3--:R3:W5:Y:S01]  /*1100*/  LDG.E R12, desc[UR18][R12.64] ;  /* 0x000000120c0c7981 */ /* 0x008762000c1e1900 */
[----:B------:R-:W-:Y:S05]  /*1110*/  BRA `(.L_x_15) ;  /* 0x0000000000047947 */ /* 0x000fea0003800000 */
.L_x_16:
[----:B------:R-:W4:Y:S02]  /*1120*/  LDC R12, c[0x0][0x584] ;  /* 0x00016100ff0c7b82 */ /* 0x000f240000000800 */
.L_x_15:
[----:B------:R-:W-:-:S13]  /*1130*/  LOP3.LUT P0, RZ, R15, 0xff, RZ, 0xc0, !PT ;  /* 0x000000ff0fff7812 */ /* 0x000fda000780c0ff */
[----:B------:R-:W-:Y:S05]  /*1140*/  @!P0 EXIT ;  /* 0x000000000000894d */ /* 0x000fea0003800000 */
[----:B------:R-:W-:Y:S01]  /*1150*/  ULDC UR4, c[0x0][0x28c] ;  /* 0x0000a30000047ab9 */ /* 0x000fe20000000800 */
[----:B------:R-:W-:Y:S01]  /*1160*/  LOP3.LUT R81, R2, 0x1, RZ, 0xfc, !PT ;  /* 0x0000000102517812 */ /* 0x000fe200078efcff */
[----:B------:R-:W-:-:S04]  /*1170*/  UIADD3 UR4, UR4, 0x3f, URZ ;  /* 0x0000003f04047890 */ /* 0x000fc8000fffe03f */
[----:B------:R-:W-:-:S04]  /*1180*/  USHF.R.S32.HI UR5, URZ, 0x1f, UR4 ;  /* 0x0000001f3f057899 */ /* 0x000fc80008011404 */
[----:B------:R-:W-:-:S03]  /*1190*/  ULEA.HI UR5, UR5, UR4, URZ, 0x6 ;  /* 0x0000000405057291 */ /* 0x000fc6000f8f303f */
[----:B------:R-:W-:Y:S01]  /*11a0*/  UMOV UR4, URZ ;  /* 0x0000003f00047c82 */ /* 0x000fe20008000000 */
[----:B------:R-:W-:-:S03]  /*11b0*/  USHF.R.S32.HI UR9, URZ, 0x6, UR5 ;  /* 0x000000063f097899 */ /* 0x000fc60008011405 */
[----:B------:R-:W-:-:S09]  /*11c0*/  UMOV UR5, URZ ;  /* 0x0000003f00057c82 */ /* 0x000fd20008000000 */
.L_x_105:
[----:B01----:R-:W-:Y:S01]  /*11d0*/  LOP3.LUT R8, R0, 0x80, RZ, 0xc0, !PT ;  /* 0x0000008000087812 */ /* 0x003fe200078ec0ff */
[----:B------:R-:W0:Y:S01]  /*11e0*/  S2UR UR13, SR_CgaCtaId ;  /* 0x00000000000d79c3 */ /* 0x000e220000008800 */
[----:B------:R-:W-:Y:S01]  /*11f0*/  UMOV UR12, 0x400 ;  /* 0x00000400000c7882 */ /* 0x000fe20000000000 */
[----:B------:R-:W-:Y:S01]  /*1200*/  UMOV UR6, URZ ;  /* 0x0000003f00067c82 */ /* 0x000fe20008000000 */
[----:B------:R-:W-:Y:S01]  /*1210*/  SHF.R.U32.HI R8, RZ, 0x7, R8 ;  /* 0x00000007ff087819 */ /* 0x000fe20000011608 */
[----:B------:R-:W-:Y:S01]  /*1220*/  UMOV UR7, URZ ;  /* 0x0000003f00077c82 */ /* 0x000fe20008000000 */
[----:B------:R-:W-:Y:S01]  /*1230*/  UMOV UR16, UR5 ;  /* 0x0000000500107c82 */ /* 0x000fe20008000000 */
[----:B------:R-:W-:Y:S01]  /*1240*/  CS2R R16, SRZ ;  /* 0x0000000000107805 */ /* 0x000fe2000001ff00 */
[----:B---3--:R-:W-:Y:S01]  /*1250*/  IMAD.MOV.U32 R13, RZ, RZ, RZ ;  /* 0x000000ffff0d7224 */ /* 0x008fe200078e00ff */
[----:B------:R-:W1:Y:S01]  /*1260*/  LDC R9, c[0x0][0x28c] ;  /* 0x0000a300ff097b82 */ /* 0x000e620000000800 */
[----:B------:R-:W3:Y:S01]  /*1270*/  SHFL.IDX PT, R8, R8, RZ, 0x1f ;  /* 0x00001fff08087589 */ /* 0x000ee200000e0000 */
[----:B------:R-:W-:-:S02]  /*1280*/  CS2R R18, SRZ ;  /* 0x0000000000127805 */ /* 0x000fc4000001ff00 */
[----:B------:R-:W-:Y:S02]  /*1290*/  CS2R R20, SRZ ;  /* 0x0000000000147805 */ /* 0x000fe4000001ff00 */
[----:B------:R-:W-:Y:S02]  /*12a0*/  CS2R R22, SRZ ;  /* 0x0000000000167805 */ /* 0x000fe4000001ff00 */
[----:B------:R-:W-:Y:S02]  /*12b0*/  CS2R R56, SRZ ;  /* 0x0000000000387805 */ /* 0x000fe4000001ff00 */
[----:B------:R-:W-:Y:S02]  /*12c0*/  CS2R R58, SRZ ;  /* 0x00000000003a7805 */ /* 0x000fe4000001ff00 */
[----:B------:R-:W-:Y:S02]  /*12d0*/  CS2R R60, SRZ ;  /* 0x00000000003c7805 */ /* 0x000fe4000001ff00 */
[----:B------:R-:W-:-:S02]  /*12e0*/  CS2R R62, SRZ ;  /* 0x00000000003e7805 */ /* 0x000fc4000001ff00 */
[----:B------:R-:W-:Y:S02]  /*12f0*/  CS2R R64, SRZ ;  /* 0x0000000000407805 */ /* 0x000fe4000001ff00 */
[----:B------:R-:W-:Y:S02]  /*1300*/  CS2R R66, SRZ ;  /* 0x0000000000427805 */ /* 0x000fe4000001ff00 */
[----:B------:R-:W-:Y:S01]  /*1310*/  CS2R R68, SRZ ;  /* 0x0000000000447805 */ /* 0x000fe2000001ff00 */
[----:B------:R-:W-:Y:S01]  /*1320*/  IMAD.MOV.U32 R70, RZ, RZ, RZ ;  /* 0x000000ffff467224 */ /* 0x000fe200078e00ff */
[----:B------:R-:W-:Y:S01]  /*1330*/  CS2R R74, SRZ ;  /* 0x00000000004a7805 */ /* 0x000fe2000001ff00 */
[----:B------:R-:W-:Y:S01]  /*1340*/  IMAD.MOV.U32 R73, RZ, RZ, RZ ;  /* 0x000000ffff497224 */ /* 0x000fe200078e00ff */
[----:B------:R-:W-:Y:S02]  /*1350*/  CS2R R76, SRZ ;  /* 0x00000000004c7805 */ /* 0x000fe4000001ff00 */
[----:B------:R-:W-:Y:S01]  /*1360*/  CS2R R78, SRZ ;  /* 0x00000000004e7805 */ /* 0x000fe2000001ff00 */
[----:B------:R-:W-:Y:S01]  /*1370*/  IMAD.MOV.U32 R80, RZ, RZ, RZ ;  /* 0x000000ffff507224 */ /* 0x000fe200078e00ff */
[----:B----4-:R-:W-:Y:S01]  /*1380*/  CS2R R24, SRZ ;  /* 0x0000000000187805 */ /* 0x010fe2000001ff00 */
[----:B------:R-:W-:Y:S01]  /*1390*/  IMAD.U32 R15, RZ, RZ, UR4 ;  /* 0x00000004ff0f7e24 */ /* 0x000fe2000f8e00ff */
[----:B------:R-:W-:-:S02]  /*13a0*/  CS2R R26, SRZ ;  /* 0x00000000001a7805 */ /* 0x000fc4000001ff00 */
[----:B------:R-:W-:Y:S02]  /*13b0*/  CS2R R28, SRZ ;  /* 0x00000000001c7805 */ /* 0x000fe4000001ff00 */
[----:B------:R-:W-:Y:S02]  /*13c0*/  CS2R R30, SRZ ;  /* 0x00000000001e7805 */ /* 0x000fe4000001ff00 */
[----:B------:R-:W-:Y:S02]  /*13d0*/  CS2R R32, SRZ ;  /* 0x0000000000207805 */ /* 0x000fe4000001ff00 */
[----:B-1----:R-:W-:Y:S02]  /*13e0*/  ISETP.GE.AND P0, PT, R9, 0x1, PT ;  /* 0x000000010900780c */ /* 0x002fe40003f06270 */
[----:B------:R-:W-:Y:S02]  /*13f0*/  CS2R R34, SRZ ;  /* 0x0000000000227805 */ /* 0x000fe4000001ff00 */
[----:B---3--:R-:W-:-:S02]  /*1400*/  R2UR UR8, R8 ;  /* 0x00000000080872ca */ /* 0x008fc400000e0000 */
        /* <DEDUP_REMOVED lines=8> */
[----:B------:R-:W-:Y:S02]  /*1490*/  CS2R R52, SRZ ;  /* 0x0000000000347805 */ /* 0x000fe4000001ff00 */
[----:B------:R-:W-:Y:S01]  /*14a0*/  CS2R R54, SRZ ;  /* 0x0000000000367805 */ /* 0x000fe2000001ff00 */
[----:B------:R-:W-:-:S04]  /*14b0*/  ULEA.HI UR10, UR8, UR8, URZ, 0x1 ;  /* 0x00000008080a7291 */ /* 0x000fc8000f8f083f */
[----:B------:R-:W-:Y:S02]  /*14c0*/  ULOP3.LUT UR11, UR10, 0xffffe, URZ, 0xc0, !UPT ;  /* 0x000ffffe0a0b7892 */ /* 0x000fe4000f8ec03f */
[----:B0-----:R-:W-:Y:S02]  /*14d0*/  ULEA UR10, UR13, UR12, 0x18 ;  /* 0x0000000c0d0a7291 */ /* 0x001fe4000f8ec03f */
[----:B------:R-:W-:-:S03]  /*14e0*/  UIADD3 UR11, UR8, -UR11, URZ ;  /* 0x8000000b080b7290 */ /* 0x000fc6000fffe03f */
[----:B------:R-:W-:Y:S01]  /*14f0*/  UMOV UR8, URZ ;  /* 0x0000003f00087c82 */ /* 0x000fe20008000000 */
[----:B------:R-:W-:-:S04]  /*1500*/  ULEA UR11, UR11, UR10, 0xc ;  /* 0x0000000a0b0b7291 */ /* 0x000fc8000f8e603f */
[----:B------:R-:W-:-:S04]  /*1510*/  UIADD3 UR11, UR11, 0x100, URZ ;  /* 0x000001000b0b7890 */ /* 0x000fc8000fffe03f */
[----:B------:R-:W-:-:S04]  /*1520*/  USHF.R.U32.HI UR11, URZ, 0x4, UR11 ;  /* 0x000000043f0b7899 */ /* 0x000fc8000801160b */
[----:B------:R-:W-:Y:S01]  /*1530*/  ULOP3.LUT UR11, UR11, 0x3fff, URZ, 0xc0, !UPT ;  /* 0x00003fff0b0b7892 */ /* 0x000fe2000f8ec03f */
[----:B------:R-:W-:Y:S11]  /*1540*/  @!P0 BRA `(.L_x_17) ;  /* 0x0000000400748947 */ /* 0x000ff60003800000 */
[----:B------:R-:W-:-:S13]  /*1550*/  ISETP.NE.AND P1, PT, R81, 0x3, PT ;  /* 0x000000035100780c */ /* 0x000fda0003f25270 */
[----:B------:R-:W-:Y:S05]  /*1560*/  @!P1 BRA `(.L_x_18) ;  /* 0x0000000000049947 */ /* 0x000fea0003800000 */
[----:B------:R-:W-:Y:S01]  /*1570*/  BPT.TRAP 0x1 ;  /* 0x000000040000795c */ /* 0x000fe20000300000 */
.L_x_18:
[----:B------:R-:W-:Y:S01]  /*1580*/  ULEA UR6, UR5, UR10, 0x3 ;  /* 0x0000000a05067291 */ /* 0x000fe2000f8e183f */
[----:B------:R-:W-:-:S05]  /*1590*/  IMAD.U32 R8, RZ, RZ, UR4 ;  /* 0x00000004ff087e24 */ /* 0x000fca000f8e00ff */
[----:B------:R-:W-:-:S04]  /*15a0*/  SHF.L.U32 R8, R8, 0x1f, RZ ;  /* 0x0000001f08087819 */ /* 0x000fc800000006ff */
[----:B------:R0:W1:Y:S01]  /*15b0*/  SYNCS.PHASECHK.TRANS64.TRYWAIT P0, [UR6], R8 ;  /* 0x00000008ff0075a7 */ /* 0x0000620008000146 */
[----:B------:R-:W-:Y:S05]  /*15c0*/  @!P1 BRA `(.L_x_19) ;  /* 0x0000000000049947 */ /* 0x000fea0003800000 */
[----:B------:R-:W-:Y:S01]  /*15d0*/  BPT.TRAP 0x1 ;  /* 0x000000040000795c */ /* 0x000fe20000300000 */
.L_x_19:
[----:B-1----:R-:W-:Y:S05]  /*15e0*/  @P0 BRA `(.L_x_20) ;  /* 0x0000000000080947 */ /* 0x002fea0003800000 */
[----:B------:R-:W1:Y:S02]  /*15f0*/  SYNCS.PHASECHK.TRANS64.TRYWAIT P0, [UR6], R8 ;  /* 0x00000008ff0075a7 */ /* 0x000e640008000146 */
[----:B-1----:R-:W-:Y:S05]  /*1600*/  @!P0 BRA `(.L_x_21) ;  /* 0x0000005400288947 */ /* 0x002fea0003800000 */
.L_x_20:
[----:B------:R-:W-:Y:S01]  /*1610*/  UIADD3 UR6, UR10, 0x8100, URZ ;  /* 0x000081000a067890 */ /* 0x000fe2000fffe03f */
[----:B------:R-:W-:Y:S01]  /*1620*/  WARPGROUP.ARRIVE ;  /* 0x00000000000079c5 */ /* 0x000fe20000000000 */
[----:B------:R-:W-:Y:S01]  /*1630*/  ULOP3.LUT UR12, UR11, 0x10000, URZ, 0xfc, !UPT ;  /* 0x000100000b0c7892 */ /* 0x000fe2000f8efc3f */
[----:B------:R-:W-:Y:S01]  /*1640*/  CS2R R16, SRZ ;  /* 0x0000000000107805 */ /* 0x000fe2000001ff00 */
[----:B------:R-:W-:Y:S01]  /*1650*/  USHF.R.U32.HI UR6, URZ, 0x4, UR6 ;  /* 0x000000043f067899 */ /* 0x000fe20008011606 */
[----:B------:R-:W-:Y:S01]  /*1660*/  IMAD.MOV.U32 R13, RZ, RZ, RZ ;  /* 0x000000ffff0d7224 */ /* 0x000fe200078e00ff */
[----:B------:R-:W-:Y:S01]  /*1670*/  ULEA UR12, UR5, UR12, 0x9 ;  /* 0x0000000c050c7291 */ /* 0x000fe2000f8e483f */
[----:B------:R-:W-:Y:S01]  /*1680*/  CS2R R18, SRZ ;  /* 0x0000000000127805 */ /* 0x000fe2000001ff00 */
[----:B------:R-:W-:Y:S01]  /*1690*/  ULOP3.LUT UR6, UR6, 0x3fff, URZ, 0xc0, !UPT ;  /* 0x00003fff06067892 */ /* 0x000fe2000f8ec03f */
[----:B------:R-:W-:Y:S01]  /*16a0*/  CS2R R20, SRZ ;  /* 0x0000000000147805 */ /* 0x000fe2000001ff00 */
[----:B------:R-:W-:Y:S01]  /*16b0*/  UMOV UR13, 0x80000020 ;  /* 0x80000020000d7882 */ /* 0x000fe20000000000 */
[----:B------:R-:W-:Y:S01]  /*16c0*/  UMOV UR15, 0x80000020 ;  /* 0x80000020000f7882 */ /* 0x000fe20000000000 */
[----:B------:R-:W-:Y:S01]  /*16d0*/  ULOP3.LUT UR6, UR6, 0x10000, URZ, 0xfc, !UPT ;  /* 0x0001000006067892 */ /* 0x000fe2000f8efc3f */
[----:B------:R-:W-:Y:S01]  /*16e0*/  CS2R R22, SRZ ;  /* 0x0000000000167805 */ /* 0x000fe2000001ff00 */
[----:B------:R-:W-:Y:S01]  /*16f0*/  ULDC UR7, c[0x0][0x50c] ;  /* 0x0001430000077ab9 */ /* 0x000fe20000000800 */
[----:B------:R-:W-:Y:S01]  /*1700*/  CS2R R56, SRZ ;  /* 0x0000000000387805 */ /* 0x000fe2000001ff00 */
[----:B------:R-:W-:Y:S01]  /*1710*/  ULEA UR14, UR5, UR6, 0x8 ;  /* 0x00000006050e7291 */ /* 0x000fe2000f8e403f */
[----:B------:R-:W-:Y:S01]  /*1720*/  CS2R R58, SRZ ;  /* 0x00000000003a7805 */ /* 0x000fe2000001ff00 */
[----:B------:R-:W-:Y:S01]  /*1730*/  UISETP.NE.AND UP0, UPT, UR7, 0x2, UPT ;  /* 0x000000020700788c */ /* 0x000fe2000bf05270 */
[----:B------:R-:W-:Y:S01]  /*1740*/  CS2R R60, SRZ ;  /* 0x00000000003c7805 */ /* 0x000fe2000001ff00 */
[----:B------:R-:W-:Y:S01]  /*1750*/  UMOV UR6, 0x2 ;  /* 0x0000000200067882 */ /* 0x000fe20000000000 */
[----:B------:R-:W-:Y:S01]  /*1760*/  CS2R R62, SRZ ;  /* 0x00000000003e7805 */ /* 0x000fe2000001ff00 */
[----:B------:R-:W-:Y:S01]  /*1770*/  USEL UR7, URZ, 0x1, UP0 ;  /* 0x000000013f077887 */ /* 0x000fe20008000000 */
[----:B------:R-:W-:-:S02]  /*1780*/  CS2R R64, SRZ ;  /* 0x0000000000407805 */ /* 0x000fc4000001ff00 */
[----:B------:R-:W-:Y:S01]  /*1790*/  CS2R R66, SRZ ;  /* 0x0000000000427805 */ /* 0x000fe2000001ff00 */
[----:B------:R-:W-:Y:S01]  /*17a0*/  QGMMA.64x64x32.F32.E4M3.E4M3 R24, gdesc[UR12], RZ, !UPT ;  /* 0x00e000000c1879f3 */ /* 0x000fe2000c7008ff */
[----:B------:R-:W-:Y:S01]  /*17b0*/  UIADD3 UR12, UR12, 0x2, URZ ;  /* 0x000000020c0c7890 */ /* 0x000fe2000fffe03f */
[----:B------:R-:W-:Y:S02]  /*17c0*/  CS2R R68, SRZ ;  /* 0x0000000000447805 */ /* 0x000fe4000001ff00 */
[----:B------:R-:W-:Y:S01]  /*17d0*/  ISETP.NE.AND P0, PT, RZ, UR7, PT ;  /* 0x00000007ff007c0c */ /* 0x000fe2000bf05270 */
[----:B------:R-:W-:Y:S01]  /*17e0*/  UIADD3 UR14, UR14, 0x2, URZ ;  /* 0x000000020e0e7890 */ /* 0x000fe2000fffe03f */
[----:B------:R-:W-:Y:S01]  /*17f0*/  IMAD.MOV.U32 R70, RZ, RZ, RZ ;  /* 0x000000ffff467224 */ /* 0x000fe200078e00ff */
[----:B------:R-:W-:Y:S01]  /*1800*/  UMOV UR13, 0x80000020 ;  /* 0x80000020000d7882 */ /* 0x000fe20000000000 */
[----:B------:R-:W-:Y:S01]  /*1810*/  UMOV UR15, 0x80000020 ;  /* 0x80000020000f7882 */ /* 0x000fe20000000000 */
[----:B------:R-:W-:Y:S01]  /*1820*/  CS2R R74, SRZ ;  /* 0x00000000004a7805 */ /* 0x000fe2000001ff00 */
[----:B------:R-:W-:Y:S01]  /*1830*/  IMAD.MOV.U32 R73, RZ, RZ, RZ ;  /* 0x000000ffff497224 */ /* 0x000fe200078e00ff */
[----:B------:R-:W-:-:S02]  /*1840*/  CS2R R76, SRZ ;  /* 0x00000000004c7805 */ /* 0x000fc4000001ff00 */
[----:B------:R-:W-:Y:S01]  /*1850*/  CS2R R78, SRZ ;  /* 0x00000000004e7805 */ /* 0x000fe2000001ff00 */
[----:B------:R-:W-:Y:S01]  /*1860*/  IMAD.MOV.U32 R80, RZ, RZ, RZ ;  /* 0x000000ffff507224 */ /* 0x000fe200078e00ff */
[----:B------:R-:W-:Y:S02]  /*1870*/  QGMMA.64x64x32.F32.E4M3.E4M3 R24, gdesc[UR12], R24, gsb0 ;  /* 0x00e000000c1879f3 */ /* 0x000fe40008000818 */
[----:B------:R-:W-:Y:S05]  /*1880*/  @!P0 BRA `(.L_x_22) ;  /* 0x0000000000888947 */ /* 0x000fea0003800000 */
[----:B------:R-:W-:Y:S02]  /*1890*/  WARPGROUP.DEPBAR.LE gsb0, 0x0 ;  /* 0x00008000000079c5 */ /* 0x000fe40000010000 */
[----:B------:R-:W-:-:S01]  /*18a0*/  FADD R79, RZ, R24 ;  /* 0x00000018ff4f7221 */ /* 0x000fc20000000000 */
[----:B------:R-:W-:Y:S01]  /*18b0*/  FADD R80, RZ, R25 ;  /* 0x00000019ff507221 */ /* 0x000fe20000000000 */
        /* <DEDUP_REMOVED lines=30> */
[----:B------:R-:W-:-:S06]  /*1aa0*/  UMOV UR6, URZ ;  /* 0x0000003f00067c82 */ /* 0x000fcc0008000000 */
.L_x_22:
[----:B------:R-:W-:-:S04]  /*1ab0*/  UIADD3 UR16, UR5, 0x1, URZ ;  /* 0x0000000105107890 */ /* 0x000fc8000fffe03f */
[----:B------:R-:W-:-:S04]  /*1ac0*/  UISETP.NE.AND UP0, UPT, UR16, 0x4, UPT ;  /* 0x000000041000788c */ /* 0x000fc8000bf05270 */
[----:B------:R-:W-:Y:S02]  /*1ad0*/  USEL UR8, URZ, 0x1, UP0 ;  /* 0x000000013f087887 */ /* 0x000fe40008000000 */
[----:B------:R-:W-:Y:S02]  /*1ae0*/  USEL UR16, UR16, URZ, UP0 ;  /* 0x0000003f10107287 */ /* 0x000fe40008000000 */
[----:B------:R-:W-:-:S06]  /*1af0*/  ULOP3.LUT UR8, UR4, UR8, URZ, 0x3c, !UPT ;  /* 0x0000000804087292 */ /* 0x000fcc000f8e3c3f */
[----:B------:R-:W-:Y:S01]  /*1b00*/  IMAD.U32 R15, RZ, RZ, UR8 ;  /* 0x00000008ff0f7e24 */ /* 0x000fe2000f8e00ff */
[----:B------:R-:W-:-:S06]  /*1b10*/  UMOV UR8, 0x1 ;  /* 0x0000000100087882 */ /* 0x000fcc0000000000 */
.L_x_17:
[----:B------:R-:W-:-:S04]  /*1b20*/  UISETP.LT.AND UP0, UPT, UR9, 0x1, UPT ;  /* 0x000000010900788c */ /* 0x000fc8000bf01270 */
[----:B------:R-:W-:-:S04]  /*1b30*/  USEL UR12, UR9, 0x1, UP0 ;  /* 0x00000001090c7887 */ /* 0x000fc80008000000 */
[----:B------:R-:W-:-:S04]  /*1b40*/  UIADD3 UR12, UR9, -UR12, URZ ;  /* 0x8000000c090c7290 */ /* 0x000fc8000fffe03f */
[----:B------:R-:W-:-:S06]  /*1b50*/  UISETP.GE.AND UP0, UPT, UR12, 0x1, UPT ;  /* 0x000000010c00788c */ /* 0x000fcc000bf06270 */
[----:B------:R-:W-:-:S13]  /*1b60*/  PLOP3.LUT P0, PT, PT, PT, UP0, 0x80, 0x0 ;  /* 0x000000000000781c */ /* 0x000fda0003f0f008 */
[----:B------:R-:W-:Y:S05]  /*1b70*/  @!P0 BRA `(.L_x_23) ;  /* 0x0000000400888947 */ /* 0x000fea0003800000 */
[----:B01----:R-:W-:Y:S01]  /*1b80*/  IMAD.U32 R8, RZ, RZ, UR12 ;  /* 0x0000000cff087e24 */ /* 0x003fe2000f8e00ff */
[----:B------:R-:W-:Y:S01]  /*1b90*/  ULDC UR17, c[0x0][0x50c] ;  /* 0x0001430000117ab9 */ /* 0x000fe20000000800 */
[----:B------:R-:W-:-:S07]  /*1ba0*/  IMAD.U32 R9, RZ, RZ, UR5 ;  /* 0x00000005ff097e24 */ /* 0x000fce000f8e00ff */
.L_x_31:
[----:B------:R-:W-:-:S13]  /*1bb0*/  ISETP.NE.AND P1, PT, R81, 0x3, PT ;  /* 0x000000035100780c */ /* 0x000fda0003f25270 */
[----:B------:R-:W-:Y:S05]  /*1bc0*/  @!P1 BRA `(.L_x_24) ;  /* 0x0000000000049947 */ /* 0x000fea0003800000 */
[----:B------:R-:W-:Y:S01]  /*1bd0*/  BPT.TRAP 0x1 ;  /* 0x000000040000795c */ /* 0x000fe20000300000 */
.L_x_24:
[----:B------:R-:W0:Y:S01]  /*1be0*/  S2UR UR12, SR_CgaCtaId ;  /* 0x00000000000c79c3 */ /* 0x000e220000008800 */
[----:B------:R-:W-:Y:S01]  /*1bf0*/  UMOV UR10, 0x400 ;  /* 0x00000400000a7882 */ /* 0x000fe20000000000 */
[----:B------:R-:W-:Y:S01]  /*1c00*/  SHF.L.U32 R10, R15, 0x1f, RZ ;  /* 0x0000001f0f0a7819 */ /* 0x000fe200000006ff */
[----:B0-----:R-:W-:-:S04]  /*1c10*/  ULEA UR10, UR12, UR10, 0x18 ;  /* 0x0000000a0c0a7291 */ /* 0x001fc8000f8ec03f */
[----:B------:R-:W-:-:S09]  /*1c20*/  ULEA UR12, UR16, UR10, 0x3 ;  /* 0x0000000a100c7291 */ /* 0x000fd2000f8e183f */
[----:B------:R0:W1:Y:S01]  /*1c30*/  SYNCS.PHASECHK.TRANS64.TRYWAIT P0, [UR12], R10 ;  /* 0x0000000aff0075a7 */ /* 0x000062000800014c */
[----:B------:R-:W-:Y:S05]  /*1c40*/  @!P1 BRA `(.L_x_25) ;  /* 0x0000000000049947 */ /* 0x000fea0003800000 */
[----:B------:R-:W-:Y:S01]  /*1c50*/  BPT.TRAP 0x1 ;  /* 0x000000040000795c */ /* 0x000fe20000300000 */
.L_x_25:
[----:B-1----:R-:W-:Y:S05]  /*1c60*/  @P0 BRA `(.L_x_26) ;  /* 0x0000000000080947 */ /* 0x002fea0003800000 */
[----:B------:R-:W1:Y:S02]  /*1c70*/  SYNCS.PHASECHK.TRANS64.TRYWAIT P0, [UR12], R10 ;  /* 0x0000000aff0075a7 */ /* 0x000e64000800014c */
[----:B-1----:R-:W-:Y:S05]  /*1c80*/  @!P0 BRA `(.L_x_27) ;  /* 0x0000004c00a08947 */ /* 0x002fea0003800000 */
.L_x_26:
[----:B------:R-:W-:Y:S01]  /*1c90*/  UIADD3 UR12, UR10, 0x8100, URZ ;  /* 0x000081000a0c7890 */ /* 0x000fe2000fffe03f */
[----:B------:R-:W-:Y:S01]  /*1ca0*/  WARPGROUP.ARRIVE ;  /* 0x00000000000079c5 */ /* 0x000fe20000000000 */
[----:B------:R-:W-:Y:S02]  /*1cb0*/  UISETP.NE.AND UP0, UPT, UR7, URZ, UPT ;  /* 0x0000003f0700728c */ /* 0x000fe4000bf05270 */
[----:B------:R-:W-:Y:S02]  /*1cc0*/  USHF.R.U32.HI UR12, URZ, 0x4, UR12 ;  /* 0x000000043f0c7899 */ /* 0x000fe4000801160c */
[----:B------:R-:W-:Y:S02]  /*1cd0*/  USEL UR8, UR8, URZ, !UP0 ;  /* 0x0000003f08087287 */ /* 0x000fe4000c000000 */
[----:B------:R-:W-:Y:S02]  /*1ce0*/  ULOP3.LUT UR7, UR12, 0x3fff, URZ, 0xc0, !UPT ;  /* 0x00003fff0c077892 */ /* 0x000fe4000f8ec03f */
[----:B------:R-:W-:-:S02]  /*1cf0*/  ULOP3.LUT UR12, UR11, 0x10000, URZ, 0xfc, !UPT ;  /* 0x000100000b0c7892 */ /* 0x000fc4000f8efc3f */
[----:B------:R-:W-:Y:S02]  /*1d00*/  ULOP3.LUT UR7, UR7, 0x10000, URZ, 0xfc, !UPT ;  /* 0x0001000007077892 */ /* 0x000fe4000f8efc3f */
[----:B------:R-:W-:Y:S02]  /*1d10*/  UISETP.NE.U32.AND UP0, UPT, UR8, URZ, UPT ;  /* 0x0000003f0800728c */ /* 0x000fe4000bf05070 */
[----:B------:R-:W-:Y:S02]  /*1d20*/  ULEA UR12, UR16, UR12, 0x9 ;  /* 0x0000000c100c7291 */ /* 0x000fe4000f8e483f */
[----:B------:R-:W-:Y:S01]  /*1d30*/  ULEA UR14, UR16, UR7, 0x8 ;  /* 0x00000007100e7291 */ /* 0x000fe2000f8e403f */
[----:B------:R-:W-:Y:S01]  /*1d40*/  UMOV UR13, 0x80000020 ;  /* 0x80000020000d7882 */ /* 0x000fe20000000000 */
[----:B------:R-:W-:Y:S01]  /*1d50*/  UMOV UR15, 0x80000020 ;  /* 0x80000020000f7882 */ /* 0x000fe20000000000 */
[----:B------:R-:W-:-:S06]  /*1d60*/  UIADD3 UR6, UR6, 0x2, URZ ;  /* 0x0000000206067890 */ /* 0x000fcc000fffe03f */
[----:B------:R-:W-:Y:S01]  /*1d70*/  QGMMA.64x64x32.F32.E4M3.E4M3 R24, gdesc[UR12], R24, UP0 ;  /* 0x00e000000c1879f3 */ /* 0x000fe2000bf00818 */
[----:B------:R-:W-:Y:S02]  /*1d80*/  UIADD3 UR12, UR12, 0x2, URZ ;  /* 0x000000020c0c7890 */ /* 0x000fe4000fffe03f */
[----:B------:R-:W-:Y:S01]  /*1d90*/  UIADD3 UR14, UR14, 0x2, URZ ;  /* 0x000000020e0e7890 */ /* 0x000fe2000fffe03f */
[----:B------:R-:W-:Y:S01]  /*1da0*/  UMOV UR13, 0x80000020 ;  /* 0x80000020000d7882 */ /* 0x000fe20000000000 */
[----:B------:R-:W-:Y:S01]  /*1db0*/  UMOV UR15, 0x80000020 ;  /* 0x80000020000f7882 */ /* 0x000fe20000000000 */
[----:B------:R-:W-:-:S04]  /*1dc0*/  UISETP.NE.AND UP0, UPT, UR6, UR17, UPT ;  /* 0x000000110600728c */ /* 0x000fc8000bf05270 */
[----:B------:R-:W-:-:S06]  /*1dd0*/  USEL UR7, URZ, 0x1, UP0 ;  /* 0x000000013f077887 */ /* 0x000fcc0008000000 */
[----:B------:R-:W-:Y:S01]  /*1de0*/  ISETP.NE.AND P0, PT, RZ, UR7, PT ;  /* 0x00000007ff007c0c */ /* 0x000fe2000bf05270 */
[----:B------:R-:W-:Y:S03]  /*1df0*/  QGMMA.64x64x32.F32.E4M3.E4M3 R24, gdesc[UR12], R24, gsb0 ;  /* 0x00e000000c1879f3 */ /* 0x000fe60008000818 */
[----:B------:R-:W-:-:S09]  /*1e00*/  WARPGROUP.DEPBAR.LE gsb0, 0x1 ;  /* 0x00008000000079c5 */ /* 0x000fd20000010100 */
[----:B------:R-:W-:Y:S05]  /*1e10*/  @!P0 BRA `(.L_x_28) ;  /* 0x0000000000888947 */ /* 0x000fea0003800000 */
[----:B------:R-:W-:Y:S02]  /*1e20*/  WARPGROUP.DEPBAR.LE gsb0, 0x0 ;  /* 0x00008000000079c5 */ /* 0x000fe40000010000 */
[----:B------:R-:W-:-:S01]  /*1e30*/  FADD R79, R24, R79 ;  /* 0x0000004f184f7221 */ /* 0x000fc20000000000 */
[----:B------:R-:W-:Y:S01]  /*1e40*/  FADD R80, R25, R80 ;  /* 0x0000005019507221 */ /* 0x000fe20000000000 */
        /* <DEDUP_REMOVED lines=30> */
[----:B------:R-:W-:-:S06]  /*2030*/  UMOV UR6, URZ ;  /* 0x0000003f00067c82 */ /* 0x000fcc0008000000 */
.L_x_28:
[----:B------:R-:W-:Y:S05]  /*2040*/  @!P1 BRA `(.L_x_29) ;  /* 0x0000000000049947 */ /* 0x000fea0003800000 */
[----:B------:R-:W-:Y:S01]  /*2050*/  BPT.TRAP 0x1 ;  /* 0x000000040000795c */ /* 0x000fe20000300000 */
.L_x_29:
[----:B------:R-:W-:-:S13]  /*2060*/  ISETP.NE.AND P0, PT, R6, RZ, PT ;  /* 0x000000ff0600720c */ /* 0x000fda0003f05270 */
[----:B01----:R-:W-:-:S05]  /*2070*/  @P0 LEA R10, R9, UR10, 0x3 ;  /* 0x0000000a090a0c11 */ /* 0x003fca000f8e18ff */
[----:B------:R-:W-:-:S05]  /*2080*/  @P0 VIADD R10, R10, 0x20 ;  /* 0x000000200a0a0836 */ /* 0x000fca0000000000 */
[----:B------:R-:W-:-:S04]  /*2090*/  @P0 PRMT R10, R3, 0x654, R10 ;  /* 0x00000654030a0816 */ /* 0x000fc8000000000a */
[----:B------:R0:W-:Y:S01]  /*20a0*/  @P0 SYNCS.ARRIVE.TRANS64.RED.A1T0 RZ, [R10+URZ], RZ ;  /* 0x000000ff0aff09a7 */ /* 0x0001e2000810043f */
[----:B------:R-:W-:-:S13]  /*20b0*/  ISETP.GT.U32.AND P0, PT, R2, 0x1, PT ;  /* 0x000000010200780c */ /* 0x000fda0003f04070 */
[----:B0-----:R-:W-:Y:S05]  /*20c0*/  @P0 BRA `(.L_x_30) ;  /* 0x0000000000040947 */ /* 0x001fea0003800000 */
[----:B------:R-:W-:Y:S01]  /*20d0*/  BPT.TRAP 0x1 ;  /* 0x000000040000795c */ /* 0x000fe20000300000 */
.L_x_30:
[----:B------:R-:W-:Y:S01]  /*20e0*/  UIADD3 UR16, UR16, 0x1, URZ ;  /* 0x0000000110107890 */ /* 0x000fe2000fffe03f */
[C---:B------:R-:W-:Y:S01]  /*20f0*/  ISETP.GT.AND P1, PT, R8.reuse, 0x1, PT ;  /* 0x000000010800780c */ /* 0x040fe20003f24270 */
[----:B------:R-:W-:Y:S02]  /*2100*/  VIADD R9, R9, 0x1 ;  /* 0x0000000109097836 */ /* 0x000fe40000000000 */
[----:B------:R-:W-:Y:S01]  /*2110*/  UISETP.NE.AND UP0, UPT, UR16, 0x4, UPT ;  /* 0x000000041000788c */ /* 0x000fe2000bf05270 */
[----:B------:R-:W-:Y:S02]  /*2120*/  VIADD R8, R8, 0xffffffff ;  /* 0xffffffff08087836 */ /* 0x000fe40000000000 */
[C---:B------:R-:W-:Y:S01]  /*2130*/  ISETP.NE.AND P0, PT, R9.reuse, 0x4, PT ;  /* 0x000000040900780c */ /* 0x040fe20003f05270 */
[----:B------:R-:W-:Y:S02]  /*2140*/  USEL UR8, URZ, 0x1, UP0 ;  /* 0x000000013f087887 */ /* 0x000fe40008000000 */
[----:B------:R-:W-:Y:S01]  /*2150*/  USEL UR16, UR16, URZ, UP0 ;  /* 0x0000003f10107287 */ /* 0x000fe20008000000 */
[----:B------:R-:W-:-:S03]  /*2160*/  SEL R9, R9, RZ, P0 ;  /* 0x000000ff09097207 */ /* 0x000fc60000000000 */
[----:B------:R-:W-:Y:S01]  /*2170*/  LOP3.LUT R15, R15, UR8, RZ, 0x3c, !PT ;  /* 0x000000080f0f7c12 */ /* 0x000fe2000f8e3cff */
[----:B------:R-:W-:Y:S01]  /*2180*/  UMOV UR8, 0x1 ;  /* 0x0000000100087882 */ /* 0x000fe20000000000 */
[----:B------:R-:W-:Y:S06]  /*2190*/  @P1 BRA `(.L_x_31) ;  /* 0xfffffff800841947 */ /* 0x000fec000383ffff */
.L_x_23:
[----:B------:R-:W-:Y:S01]  /*21a0*/  UISETP.NE.AND UP0, UPT, UR6, URZ, UPT ;  /* 0x0000003f0600728c */ /* 0x000fe2000bf05270 */
[----:B01----:R-:W0:Y:S03]  /*21b0*/  LDC R8, c[0x0][0x28c] ;  /* 0x0000a300ff087b82 */ /* 0x003e260000000800 */
[----:B------:R-:W-:-:S06]  /*21c0*/  USEL UR6, URZ, 0x1, !UP0 ;  /* 0x000000013f067887 */ /* 0x000fcc000c000000 */
[----:B------:R-:W-:Y:S02]  /*21d0*/  ISETP.NE.AND P0, PT, RZ, UR6, PT ;  /* 0x00000006ff007c0c */ /* 0x000fe4000bf05270 */
[----:B0-----:R-:W-:-:S11]  /*21e0*/  ISETP.GE.AND P1, PT, R8, 0x1, PT ;  /* 0x000000010800780c */ /* 0x001fd60003f26270 */
[----:B------:R-:W-:Y:S05]  /*21f0*/  @!P0 BRA `(.L_x_32) ;  /* 0x0000000000848947 */ /* 0x000fea0003800000 */
[----:B------:R-:W-:Y:S02]  /*2200*/  WARPGROUP.DEPBAR.LE gsb0, 0x0 ;  /* 0x00008000000079c5 */ /* 0x000fe40000010000 */
[----:B------:R-:W-:Y:S01]  /*2210*/  FADD R79, R24, R79 ;  /* 0x0000004f184f7221 */ /* 0x000fe20000000000 */
        /* <DEDUP_REMOVED lines=30> */
[----:B------:R-:W-:-:S07]  /*2400*/  FADD R16, R16, R55 ;  /* 0x0000003710107221 */ /* 0x000fce0000000000 */
.L_x_32:
[----:B------:R-:W-:Y:S02]  /*2410*/  WARPGROUP.DEPBAR.LE gsb0, 0x0 ;  /* 0x00008000000079c5 */ /* 0x000fe40000010000 */
[----:B------:R-:W-:Y:S05]  /*2420*/  @!P1 BRA `(.L_x_33) ;  /* 0x0000000000489947 */ /* 0x000fea0003800000 */
[----:B------:R-:W-:-:S13]  /*2430*/  ISETP.NE.AND P0, PT, R81, 0x3, PT ;  /* 0x000000035100780c */ /* 0x000fda0003f05270 */
[----:B------:R-:W-:Y:S05]  /*2440*/  @!P0 BRA `(.L_x_34) ;  /* 0x0000000000048947 */ /* 0x000fea0003800000 */
[----:B------:R-:W-:Y:S01]  /*2450*/  BPT.TRAP 0x1 ;  /* 0x000000040000795c */ /* 0x000fe20000300000 */
.L_x_34:
[----:B------:R-:W-:Y:S01]  /*2460*/  ISETP.NE.AND P0, PT, R6, RZ, PT ;  /* 0x000000ff0600720c */ /* 0x000fe20003f05270 */
[----:B------:R-:W-:Y:S01]  /*2470*/  UISETP.LT.AND UP1, UPT, UR9, 0x1, UPT ;  /* 0x000000010900788c */ /* 0x000fe2000bf21270 */
[----:B------:R-:W-:-:S11]  /*2480*/  IMAD.U32 R9, RZ, RZ, UR10 ;  /* 0x0000000aff097e24 */ /* 0x000fd6000f8e00ff */
[----:B------:R-:W-:-:S05]  /*2490*/  VOTEU.ANY UP0, P0 ;  /* 0x00000000003f7886 */ /* 0x000fca0000000100 */
[----:B------:R-:W-:-:S04]  /*24a0*/  @UP0 USEL UR6, UR9, 0x1, UP1 ;  /* 0x0000000109060887 */ /* 0x000fc80008800000 */
[----:B------:R-:W-:-:S06]  /*24b0*/  @UP0 UIADD3 UR6, UR5, UR9, -UR6 ;  /* 0x0000000905060290 */ /* 0x000fcc000fffe806 */
[----:B------:R-:W-:-:S04]  /*24c0*/  IMAD.U32 R8, RZ, RZ, UR6 ;  /* 0x00000006ff087e24 */ /* 0x000fc8000f8e00ff */
[----:B------:R-:W-:-:S05]  /*24d0*/  @P0 IMAD.SHL.U32 R8, R8, 0x8, RZ ;  /* 0x0000000808080824 */ /* 0x000fca00078e00ff */
[----:B------:R-:W-:-:S04]  /*24e0*/  @P0 LOP3.LUT R8, R8, 0x18, RZ, 0xc0, !PT ;  /* 0x0000001808080812 */ /* 0x000fc800078ec0ff */
[----:B------:R-:W-:-:S04]  /*24f0*/  @P0 IADD3 R8, R9, 0x20, R8 ;  /* 0x0000002009080810 */ /* 0x000fc80007ffe008 */
[----:B------:R-:W-:-:S04]  /*2500*/  @P0 PRMT R8, R3, 0x654, R8 ;  /* 0x0000065403080816 */ /* 0x000fc80000000008 */
[----:B------:R0:W-:Y:S01]  /*2510*/  @P0 SYNCS.ARRIVE.TRANS64.RED.A1T0 RZ, [R8+URZ], RZ ;  /* 0x000000ff08ff09a7 */ /* 0x0001e2000810043f */
[----:B------:R-:W-:-:S13]  /*2520*/  ISETP.GT.U32.AND P0, PT, R2, 0x1, PT ;  /* 0x000000010200780c */ /* 0x000fda0003f04070 */
[----:B0-----:R-:W-:Y:S05]  /*2530*/  @P0 BRA `(.L_x_33) ;  /* 0x0000000000040947 */ /* 0x001fea0003800000 */
[----:B------:R-:W-:Y:S01]  /*2540*/  BPT.TRAP 0x1 ;  /* 0x000000040000795c */ /* 0x000fe20000300000 */
.L_x_33:
[----:B------:R-:W0:Y:S01]  /*2550*/  LDC R24, c[0x0][0x288] ;  /* 0x0000a200ff187b82 */ /* 0x000e220000000800 */
[--C-:B------:R-:W-:Y:S01]  /*2560*/  SHF.R.U32.HI R8, RZ, 0x2, R0.reuse ;  /* 0x00000002ff087819 */ /* 0x100fe20000011600 */
[----:B------:R-:W-:Y:S01]  /*2570*/  IMAD.SHL.U32 R15, R72, 0x40, RZ ;  /* 0x00000040480f7824 */ /* 0x000fe200078e00ff */
[----:B------:R-:W-:Y:S01]  /*2580*/  LOP3.LUT R10, R0, 0x60, RZ, 0xc0, !PT ;  /* 0x00000060000a7812 */ /* 0x000fe200078ec0ff */
[----:B------:R-:W-:Y:S01]  /*2590*/  ULDC UR6, c[0x0][0x284] ;  /* 0x0000a10000067ab9 */ /* 0x000fe20000000800 */
[----:B------:R-:W-:Y:S01]  /*25a0*/  SHF.R.U32.HI R11, RZ, 0x7, R0 ;  /* 0x00000007ff0b7819 */ /* 0x000fe20000011600 */
[----:B------:R-:W-:Y:S01]  /*25b0*/  IMAD.WIDE R30, R71, 0x80, RZ ;  /* 0x00000080471e7825 */ /* 0x000fe200078e02ff */
[----:B------:R-:W-:Y:S02]  /*25c0*/  LOP3.LUT R9, R8, 0x7, RZ, 0xc0, !PT ;  /* 0x0000000708097812 */ /* 0x000fe400078ec0ff */
[----:B------:R-:W-:Y:S02]  /*25d0*/  SHF.R.U32.HI R10, RZ, 0x1, R10 ;  /* 0x00000001ff0a7819 */ /* 0x000fe4000001160a */
[----:B------:R-:W-:-:S02]  /*25e0*/  LOP3.LUT R8, R11, 0x1, RZ, 0xc0, !PT ;  /* 0x000000010b087812 */ /* 0x000fc400078ec0ff */
[----:B------:R-:W-:Y:S02]  /*25f0*/  IADD3 R25, RZ, -R10, -R9 ;  /* 0x8000000aff197210 */ /* 0x000fe40007ffe809 */
[----:B------:R-:W-:Y:S01]  /*2600*/  LOP3.LUT R11, R0, 0x3, RZ, 0xc0, !PT ;  /* 0x00000003000b7812 */ /* 0x000fe200078ec0ff */
[C---:B------:R-:W-:Y:S02]  /*2610*/  IMAD.SHL.U32 R26, R8.reuse, 0x40, RZ ;  /* 0x00000040081a7824 */ /* 0x040fe400078e00ff */
[----:B------:R-:W-:Y:S02]  /*2620*/  IMAD R25, R8, -0x40, R25 ;  /* 0xffffffc008197824 */ /* 0x000fe400078e0219 */
[----:B------:R-:W-:Y:S01]  /*2630*/  IMAD.SHL.U32 R8, R71, 0x80, RZ ;  /* 0x0000008047087824 */ /* 0x000fe200078e00ff */
[----:B------:R-:W-:Y:S01]  /*2640*/  LOP3.LUT R9, R26, 0x40, R9, 0xe2, !PT ;  /* 0x000000401a097812 */ /* 0x000fe200078ee209 */
[----:B------:R-:W-:Y:S01]  /*2650*/  IMAD.MOV.U32 R26, RZ, RZ, -0x1 ;  /* 0xffffffffff1a7424 */ /* 0x000fe200078e00ff */
[----:B0-----:R-:W-:Y:S01]  /*2660*/  ISETP.GE.AND P0, PT, R15, R24, PT ;  /* 0x000000180f00720c */ /* 0x001fe20003f06270 */
[----:B------:R-:W-:Y:S01]  /*2670*/  IMAD R28, R11, -0x2, R24 ;  /* 0xfffffffe0b1c7824 */ /* 0x000fe200078e0218 */
[----:B------:R-:W-:Y:S01]  /*2680*/  IADD3 R27, -R8, UR6, R25 ;  /* 0x00000006081b7c10 */ /* 0x000fe2000fffe119 */
[----:B------:R-:W-:Y:S01]  /*2690*/  IMAD.SHL.U32 R24, R0, 0x2, RZ ;  /* 0x0000000200187824 */ /* 0x000fe200078e00ff */
[----:B------:R-:W-:Y:S01]  /*26a0*/  ISETP.GE.OR P0, PT, R8, UR6, P0 ;  /* 0x0000000608007c0c */ /* 0x000fe20008706670 */
[----:B------:R-:W-:Y:S01]  /*26b0*/  IMAD.IADD R28, R28, 0x1, -R15 ;  /* 0x000000011c1c7824 */ /* 0x000fe200078e0a0f */
[----:B------:R-:W-:-:S02]  /*26c0*/  LOP3.LUT R35, R30, R9, R10, 0xfe, !PT ;  /* 0x000000091e237212 */ /* 0x000fc400078efe0a */
[----:B------:R-:W-:-:S09]  /*26d0*/  LOP3.LUT R24, R15, 0x6, R24, 0xf8, !PT ;  /* 0x000000060f187812 */ /* 0x000fd200078ef818 */
[----:B------:R-:W-:Y:S05]  /*26e0*/  @P0 BRA `(.L_x_35) ;  /* 0x0000002400b00947 */ /* 0x000fea0003800000 */
[----:B------:R-:W0:Y:S01]  /*26f0*/  LDC.64 R32, c[0x0][0x5c8] ;  /* 0x00017200ff207b82 */ /* 0x000e220000000a00 */
[----:B------:R-:W-:Y:S01]  /*2700*/  SHF.R.S32.HI R15, RZ, 0x1f, R14 ;  /* 0x0000001fff0f7819 */ /* 0x000fe2000001140e */
[----:B------:R-:W-:Y:S01]  /*2710*/  ULDC.64 UR6, c[0x0][0x5d0] ;  /* 0x0001740000067ab9 */ /* 0x000fe20000000a00 */
[----:B------:R-:W-:Y:S01]  /*2720*/  SHF.R.S32.HI R25, RZ, 0x1f, R24 ;  /* 0x0000001fff197819 */ /* 0x000fe20000011418 */
[----:B------:R-:W-:Y:S02]  /*2730*/  BSSY B0, `(.L_x_35) ;  /* 0x0000267000007945 */ /* 0x000fe40003800000 */
[----:B------:R-:W-:-:S04]  /*2740*/  IMAD R9, R15, UR6, RZ ;  /* 0x000000060f097c24 */ /* 0x000fc8000f8e02ff */
[C---:B------:R-:W-:Y:S02]  /*2750*/  IMAD R11, R14.reuse, UR7, R9 ;  /* 0x000000070e0b7c24 */ /* 0x040fe4000f8e0209 */
[----:B------:R-:W-:Y:S01]  /*2760*/  IMAD.WIDE.U32 R8, R14, UR6, R24 ;  /* 0x000000060e087c25 */ /* 0x000fe2000f8e0018 */
[----:B------:R-:W-:-:S03]  /*2770*/  ULDC.64 UR6, c[0x0][0x5c0] ;  /* 0x0001700000067ab9 */ /* 0x000fc60000000a00 */
[----:B------:R-:W-:Y:S02]  /*2780*/  IMAD.IADD R9, R9, 0x1, R11 ;  /* 0x0000000109097824 */ /* 0x000fe400078e020b */
[-C--:B0-----:R-:W-:Y:S02]  /*2790*/  IMAD R10, R31, R32.reuse, RZ ;  /* 0x000000201f0a7224 */ /* 0x081fe400078e02ff */
[----:B------:R-:W-:-:S04]  /*27a0*/  IMAD.WIDE.U32 R8, R35, R32, R8 ;  /* 0x0000002023087225 */ /* 0x000fc800078e0008 */
[----:B------:R-:W-:Y:S01]  /*27b0*/  IMAD R11, R35, R33, R10 ;  /* 0x00000021230b7224 */ /* 0x000fe200078e020a */
[----:B------:R-:W-:Y:S02]  /*27c0*/  LEA R10, P0, R32, R8, 0x3 ;  /* 0x00000008200a7211 */ /* 0x000fe400078018ff */
[----:B------:R-:W-:Y:S01]  /*27d0*/  IADD3 R8, P1, R8, UR6, RZ ;  /* 0x0000000608087c10 */ /* 0x000fe2000ff3e0ff */
[----:B------:R-:W-:Y:S01]  /*27e0*/  IMAD.IADD R9, R9, 0x1, R11 ;  /* 0x0000000109097824 */ /* 0x000fe200078e020b */
[----:B------:R-:W-:-:S04]  /*27f0*/  IADD3 R10, P2, R10, UR6, RZ ;  /* 0x000000060a0a7c10 */ /* 0x000fc8000ff5e0ff */
[----:B------:R-:W-:Y:S02]  /*2800*/  LEA.HI.X R11, R32, R9, R33, 0x3, P0 ;  /* 0x00000009200b7211 */ /* 0x000fe400000f1c21 */
[----:B----45:R-:W-:Y:S02]  /*2810*/  FSETP.NEU.AND P0, PT, R12, RZ, PT ;  /* 0x000000ff0c00720b */ /* 0x030fe40003f0d000 */
[----:B------:R-:W-:Y:S02]  /*2820*/  IADD3.X R9, R9, UR7, RZ, P1, !PT ;  /* 0x0000000709097c10 */ /* 0x000fe40008ffe4ff */
[----:B------:R-:W-:-:S09]  /*2830*/  IADD3.X R11, R11, UR7, RZ, P2, !PT ;  /* 0x000000070b0b7c10 */ /* 0x000fd200097fe4ff */
[----:B------:R-:W-:Y:S05]  /*2840*/  @!P0 BRA `(.L_x_36) ;  /* 0x0000001c00148947 */ /* 0x000fea0003800000 */
[----:B------:R-:W-:Y:S01]  /*2850*/  ULDC.64 UR6, c[0x0][0x5b8] ;  /* 0x00016e0000067ab9 */ /* 0x000fe20000000a00 */
[----:B------:R-:W-:Y:S01]  /*2860*/  ISETP.GE.AND P0, PT, R28, 0x1, PT ;  /* 0x000000011c00780c */ /* 0x000fe20003f06270 */
[----:B------:R-:W-:Y:S01]  /*2870*/  IMAD R15, R15, UR6, RZ ;  /* 0x000000060f0f7c24 */ /* 0x000fe2000f8e02ff */
[----:B------:R-:W-:Y:S01]  /*2880*/  ULDC.64 UR10, c[0x0][0x5a8] ;  /* 0x00016a00000a7ab9 */ /* 0x000fe20000000a00 */
[C---:B------:R-:W-:Y:S01]  /*2890*/  IMAD.WIDE.U32 R24, R14.reuse, UR6, R24 ;  /* 0x000000060e187c25 */ /* 0x040fe2000f8e0018 */
[----:B------:R-:W-:Y:S01]  /*28a0*/  ISETP.LT.OR P3, PT, R27, 0x1, !P0 ;  /* 0x000000011b00780c */ /* 0x000fe20004761670 */
[----:B------:R-:W-:Y:S02]  /*28b0*/  BSSY B1, `(.L_x_37) ;  /* 0x000000c000017945 */ /* 0x000fe40003800000 */
[----:B------:R-:W-:Y:S01]  /*28c0*/  IMAD R15, R14, UR7, R15 ;  /* 0x000000070e0f7c24 */ /* 0x000fe2000f8e020f */
[----:B------:R-:W-:Y:S02]  /*28d0*/  ULDC.64 UR6, c[0x0][0x5b0] ;  /* 0x00016c0000067ab9 */ /* 0x000fe40000000a00 */
[----:B------:R-:W-:-:S02]  /*28e0*/  IMAD R29, R31, UR6, RZ ;  /* 0x000000061f1d7c24 */ /* 0x000fc4000f8e02ff */
[----:B------:R-:W-:Y:S02]  /*28f0*/  IMAD.IADD R25, R25, 0x1, R15 ;  /* 0x0000000119197824 */ /* 0x000fe400078e020f */
[C---:B------:R-:W-:Y:S02]  /*2900*/  IMAD R29, R35.reuse, UR7, R29 ;  /* 0x00000007231d7c24 */ /* 0x040fe4000f8e021d */
[----:B------:R-:W-:-:S03]  /*2910*/  IMAD.WIDE.U32 R14, R35, UR6, R24 ;  /* 0x00000006230e7c25 */ /* 0x000fc6000f8e0018 */
[----:B------:R-:W-:-:S04]  /*2920*/  IADD3 R14, P1, R14, UR10, RZ ;  /* 0x0000000a0e0e7c10 */ /* 0x000fc8000ff3e0ff */
[--C-:B------:R-:W-:Y:S02]  /*2930*/  IADD3.X R15, R15, UR11, R29.reuse, P1, !PT ;  /* 0x0000000b0f0f7c10 */ /* 0x100fe40008ffe41d */
[----:B------:R-:W-:Y:S01]  /*2940*/  PRMT R29, RZ, 0x7610, R29 ;  /* 0x00007610ff1d7816 */ /* 0x000fe2000000001d */
[----:B------:R-:W-:Y:S06]  /*2950*/  @P3 BRA `(.L_x_38) ;  /* 0x0000000000043947 */ /* 0x000fec0003800000 */
[----:B------:R0:W5:Y:S02]  /*2960*/  LDG.E.U8 R29, desc[UR18][R14.64] ;  /* 0x000000120e1d7981 */ /* 0x000164000c1e1100 */
.L_x_38:
[----:B------:R-:W-:Y:S05]  /*2970*/  BSYNC B1 ;  /* 0x0000000000017941 */ /* 0x000fea0003800000 */
.L_x_37:
[----:B-----5:R-:W-:Y:S01]  /*2980*/  LOP3.LUT R29, R29, 0xff, RZ, 0xc0, !PT ;  /* 0x000000ff1d1d7812 */ /* 0x020fe200078ec0ff */
[----:B------:R-:W-:Y:S01]  /*2990*/  BSSY B1, `(.L_x_39) ;  /* 0x000000c000017945 */ /* 0x000fe20003800000 */
[----:B------:R-:W-:Y:S02]  /*29a0*/  ISETP.GE.AND P1, PT, R28, 0x2, PT ;  /* 0x000000021c00780c */ /* 0x000fe40003f26270 */
[----:B------:R-:W-:Y:S02]  /*29b0*/  F2FP.F16.E4M3.UNPACK_B R29, R29 ;  /* 0x0000001dff1d723e */ /* 0x000fe400020006ff */
[----:B------:R-:W-:-:S03]  /*29c0*/  ISETP.LT.OR P2, PT, R27, 0x1, !P1 ;  /* 0x000000011b00780c */ /* 0x000fc60004f41670 */
[----:B------:R-:W-:-:S05]  /*29d0*/  HADD2.F32 R29, -RZ, R29.H0_H0 ;  /* 0x2000001dff1d7230 */ /* 0x000fca0000004100 */
[----:B------:R-:W-:Y:S01]  /*29e0*/  FMUL R32, R29, R12 ;  /* 0x0000000c1d207220 */ /* 0x000fe20000400000 */
[----:B------:R-:W-:-:S03]  /*29f0*/  PRMT R29, RZ, 0x7610, R29 ;  /* 0x00007610ff1d7816 */ /* 0x000fc6000000001d */
[----:B--2---:R-:W-:-:S05]  /*2a00*/  FFMA R32, R79, R7, R32 ;  /* 0x000000074f207223 */ /* 0x004fca0000000020 */
[----:B------:R-:W-:-:S05]  /*2a10*/  F2FP.SATFINITE.E4M3.F32.PACK_AB_MERGE_C R33, RZ, R32, RZ ;  /* 0x00000020ff21723e */ /* 0x000fca00048070ff */
[----:B------:R1:W-:Y:S01]  /*2a20*/  @!P3 STG.E.U8 desc[UR18][R8.64], R33 ;  /* 0x000000210800b986 */ /* 0x0003e2000c101112 */
[----:B------:R-:W-:Y:S05]  /*2a30*/  @P2 BRA `(.L_x_40) ;  /* 0x0000000000042947 */ /* 0x000fea0003800000 */
[----:B------:R2:W5:Y:S02]  /*2a40*/  LDG.E.U8 R29, desc[UR18][R14.64+0x1] ;  /* 0x000001120e1d7981 */ /* 0x000564000c1e1100 */
.L_x_40:
[----:B------:R-:W-:Y:S05]  /*2a50*/  BSYNC B1 ;  /* 0x0000000000017941 */ /* 0x000fea0003800000 */
.L_x_39:
[----:B-----5:R-:W-:Y:S01]  /*2a60*/  LOP3.LUT R29, R29, 0xff, RZ, 0xc0, !PT ;  /* 0x000000ff1d1d7812 */ /* 0x020fe200078ec0ff */
[----:B------:R-:W-:Y:S01]  /*2a70*/  BSSY B1, `(.L_x_41) ;  /* 0x0000012000017945 */ /* 0x000fe20003800000 */
[----:B-1----:R-:W-:Y:S02]  /*2a80*/  IADD3 R33, P3, R35, 0x8, RZ ;  /* 0x0000000823217810 */ /* 0x002fe40007f7e0ff */
[----:B------:R-:W-:Y:S02]  /*2a90*/  F2FP.F16.E4M3.UNPACK_B R29, R29 ;  /* 0x0000001dff1d723e */ /* 0x000fe400020006ff */
[----:B------:R-:W-:Y:S01]  /*2aa0*/  ISETP.LT.OR P0, PT, R27, 0x9, !P0 ;  /* 0x000000091b00780c */ /* 0x000fe20004701670 */
[----:B------:R-:W-:Y:S02]  /*2ab0*/  IMAD.X R30, RZ, RZ, R31, P3 ;  /* 0x000000ffff1e7224 */ /* 0x000fe400018e061f */
[----:B------:R-:W-:Y:S02]  /*2ac0*/  HADD2.F32 R29, -RZ, R29.H0_H0 ;  /* 0x2000001dff1d7230 */ /* 0x000fe40000004100 */
[----:B------:R-:W-:-:S02]  /*2ad0*/  IMAD R30, R30, UR6, RZ ;  /* 0x000000061e1e7c24 */ /* 0x000fc4000f8e02ff */
[----:B------:R-:W-:-:S04]  /*2ae0*/  IMAD.WIDE.U32 R24, R33, UR6, R24 ;  /* 0x0000000621187c25 */ /* 0x000fc8000f8e0018 */
[----:B------:R-:W-:Y:S01]  /*2af0*/  FMUL R29, R29, R12 ;  /* 0x0000000c1d1d7220 */ /* 0x000fe20000400000 */
[----:B------:R-:W-:-:S03]  /*2b00*/  IMAD R33, R33, UR7, R30 ;  /* 0x0000000721217c24 */ /* 0x000fc6000f8e021e */
[----:B------:R-:W-:Y:S01]  /*2b10*/  FFMA R29, R80, R7, R29 ;  /* 0x00000007501d7223 */ /* 0x000fe2000000001d */
[----:B------:R-:W-:-:S04]  /*2b20*/  IADD3 R24, P3, R24, UR10, RZ ;  /* 0x0000000a18187c10 */ /* 0x000fc8000ff7e0ff */
[----:B------:R-:W-:Y:S02]  /*2b30*/  F2FP.SATFINITE.E4M3.F32.PACK_AB_MERGE_C R31, RZ, R29, RZ ;  /* 0x0000001dff1f723e */ /* 0x000fe400048070ff */
[----:B------:R-:W-:Y:S02]  /*2b40*/  IADD3.X R25, R25, UR11, R33, P3, !PT ;  /* 0x0000000b19197c10 */ /* 0x000fe40009ffe421 */
[----:B------:R-:W-:Y:S01]  /*2b50*/  PRMT R29, RZ, 0x7610, R29 ;  /* 0x00007610ff1d7816 */ /* 0x000fe2000000001d */
[----:B------:R1:W-:Y:S01]  /*2b60*/  @!P2 STG.E.U8 desc[UR18][R8.64+0x1], R31 ;  /* 0x0000011f0800a986 */ /* 0x0003e2000c101112 */
[----:B------:R-:W-:Y:S05]  /*2b70*/  @P0 BRA `(.L_x_42) ;  /* 0x0000000000040947 */ /* 0x000fea0003800000 */
[----:B------:R3:W5:Y:S02]  /*2b80*/  LDG.E.U8 R29, desc[UR18][R24.64] ;  /* 0x00000012181d7981 */ /* 0x000764000c1e1100 */
.L_x_42:
[----:B------:R-:W-:Y:S05]  /*2b90*/  BSYNC B1 ;  /* 0x0000000000017941 */ /* 0x000fea0003800000 */
.L_x_41:
[----:B-----5:R-:W-:Y:S01]  /*2ba0*/  LOP3.LUT R29, R29, 0xff, RZ, 0xc0, !PT ;  /* 0x000000ff1d1d7812 */ /* 0x020fe200078ec0ff */
[----:B------:R-:W-:Y:S01]  /*2bb0*/  BSSY B1, `(.L_x_43) ;  /* 0x000000b000017945 */ /* 0x000fe20003800000 */
[----:B------:R-:W-:Y:S02]  /*2bc0*/  ISETP.LT.OR P1, PT, R27, 0x9, !P1 ;  /* 0x000000091b00780c */ /* 0x000fe40004f21670 */
[----:B------:R-:W-:-:S05]  /*2bd0*/  F2FP.F16.E4M3.UNPACK_B R29, R29 ;  /* 0x0000001dff1d723e */ /* 0x000fca00020006ff */
[----:B------:R-:W-:-:S05]  /*2be0*/  HADD2.F32 R29, -RZ, R29.H0_H0 ;  /* 0x2000001dff1d7230 */ /* 0x000fca0000004100 */
[----:B------:R-:W-:Y:S01]  /*2bf0*/  FMUL R30, R29, R12 ;  /* 0x0000000c1d1e7220 */ /* 0x000fe20000400000 */
[----:B------:R-:W-:-:S03]  /*2c00*/  PRMT R29, RZ, 0x7610, R29 ;  /* 0x00007610ff1d7816 */ /* 0x000fc6000000001d */
[----:B------:R-:W-:-:S05]  /*2c10*/  FFMA R30, R77, R7, R30 ;  /* 0x000000074d1e7223 */ /* 0x000fca000000001e */
[----:B-1----:R-:W-:-:S05]  /*2c20*/  F2FP.SATFINITE.E4M3.F32.PACK_AB_MERGE_C R31, RZ, R30, RZ ;  /* 0x0000001eff1f723e */ /* 0x002fca00048070ff */
[----:B------:R1:W-:Y:S01]  /*2c30*/  @!P0 STG.E.U8 desc[UR18][R10.64], R31 ;  /* 0x0000001f0a008986 */ /* 0x0003e2000c101112 */
[----:B------:R-:W-:Y:S05]  /*2c40*/  @P1 BRA `(.L_x_44) ;  /* 0x0000000000041947 */ /* 0x000fea0003800000 */
[----:B------:R4:W5:Y:S02]  /*2c50*/  LDG.E.U8 R29, desc[UR18][R24.64+0x1] ;  /* 0x00000112181d7981 */ /* 0x000964000c1e1100 */
.L_x_44:
[----:B------:R-:W-:Y:S05]  /*2c60*/  BSYNC B1 ;  /* 0x0000000000017941 */ /* 0x000fea0003800000 */
.L_x_43:
[----:B-----5:R-:W-:Y:S01]  /*2c70*/  LOP3.LUT R29, R29, 0xff, RZ, 0xc0, !PT ;  /* 0x000000ff1d1d7812 */ /* 0x020fe200078ec0ff */
[----:B------:R-:W-:Y:S01]  /*2c80*/  BSSY B1, `(.L_x_45) ;  /* 0x000000c000017945 */ /* 0x000fe20003800000 */
[----:B------:R-:W-:Y:S02]  /*2c90*/  ISETP.GE.AND P0, PT, R28, 0x9, PT ;  /* 0x000000091c00780c */ /* 0x000fe40003f06270 */
[----:B------:R-:W-:Y:S02]  /*2ca0*/  F2FP.F16.E4M3.UNPACK_B R29, R29 ;  /* 0x0000001dff1d723e */ /* 0x000fe400020006ff */
[----:B------:R-:W-:-:S03]  /*2cb0*/  ISETP.LT.OR P2, PT, R27, 0x1, !P0 ;  /* 0x000000011b00780c */ /* 0x000fc60004741670 */
[----:B------:R-:W-:-:S05]  /*2cc0*/  HADD2.F32 R29, -RZ, R29.H0_H0 ;  /* 0x2000001dff1d7230 */ /* 0x000fca0000004100 */
[----:B------:R-:W-:-:S04]  /*2cd0*/  FMUL R29, R29, R12 ;  /* 0x0000000c1d1d7220 */ /* 0x000fc80000400000 */
[----:B------:R-:W-:-:S05]  /*2ce0*/  FFMA R29, R78, R7, R29 ;  /* 0x000000074e1d7223 */ /* 0x000fca000000001d */
[----:B-1----:R-:W-:Y:S02]  /*2cf0*/  F2FP.SATFINITE.E4M3.F32.PACK_AB_MERGE_C R31, RZ, R29, RZ ;  /* 0x0000001dff1f723e */ /* 0x002fe400048070ff */
[----:B------:R-:W-:-:S03]  /*2d00*/  PRMT R29, RZ, 0x7610, R29 ;  /* 0x00007610ff1d7816 */ /* 0x000fc6000000001d */
[----:B------:R1:W-:Y:S01]  /*2d10*/  @!P1 STG.E.U8 desc[UR18][R10.64+0x1], R31 ;  /* 0x0000011f0a009986 */ /* 0x0003e2000c101112 */
[----:B------:R-:W-:Y:S05]  /*2d20*/  @P2 BRA `(.L_x_46) ;  /* 0x0000000000042947 */ /* 0x000fea0003800000 */
[----:B------:R0:W5:Y:S02]  /*2d30*/  LDG.E.U8 R29, desc[UR18][R14.64+0x8] ;  /* 0x000008120e1d7981 */ /* 0x000164000c1e1100 */
.L_x_46:
[----:B------:R-:W-:Y:S05]  /*2d40*/  BSYNC B1 ;  /* 0x0000000000017941 */ /* 0x000fea0003800000 */
.L_x_45:
        /* <DEDUP_REMOVED lines=13> */
.L_x_48:
[----:B------:R-:W-:Y:S05]  /*2e20*/  BSYNC B1 ;  /* 0x0000000000017941 */ /* 0x000fea0003800000 */
.L_x_47:
[----:B-----5:R-:W-:Y:S01]  /*2e30*/  LOP3.LUT R29, R29, 0xff, RZ, 0xc0, !PT ;  /* 0x000000ff1d1d7812 */ /* 0x020fe200078ec0ff */
[----:B------:R-:W-:Y:S01]  /*2e40*/  BSSY B1, `(.L_x_49) ;  /* 0x000000b000017945 */ /* 0x000fe20003800000 */
[----:B------:R-:W-:Y:S02]  /*2e50*/  ISETP.LT.OR P0, PT, R27, 0x9, !P0 ;  /* 0x000000091b00780c */ /* 0x000fe40004701670 */
[----:B------:R-:W-:-:S05]  /*2e60*/  F2FP.F16.E4M3.UNPACK_B R29, R29 ;  /* 0x0000001dff1d723e */ /* 0x000fca00020006ff */
        /* <DEDUP_REMOVED lines=8> */
.L_x_50:
[----:B------:R-:W-:Y:S05]  /*2ef0*/  BSYNC B1 ;  /* 0x0000000000017941 */ /* 0x000fea0003800000 */
.L_x_49:
        /* <DEDUP_REMOVED lines=12> */
.L_x_52:
[----:B------:R-:W-:Y:S05]  /*2fc0*/  BSYNC B1 ;  /* 0x0000000000017941 */ /* 0x000fea0003800000 */
.L_x_51:
        /* <DEDUP_REMOVED lines=13> */
.L_x_54:
[----:B------:R-:W-:Y:S05]  /*30a0*/  BSYNC B1 ;  /* 0x0000000000017941 */ /* 0x000fea0003800000 */
.L_x_53:
        /* <DEDUP_REMOVED lines=13> */
.L_x_56:
[----:B------:R-:W-:Y:S05]  /*3180*/  BSYNC B1 ;  /* 0x0000000000017941 */ /* 0x000fea0003800000 */
.L_x_55:
        /* <DEDUP_REMOVED lines=12> */
.L_x_58:
[----:B------:R-:W-:Y:S05]  /*3250*/  BSYNC B1 ;  /* 0x0000000000017941 */ /* 0x000fea0003800000 */
.L_x_57:
        /* <DEDUP_REMOVED lines=12> */
.L_x_60:
[----:B------:R-:W-:Y:S05]  /*3320*/  BSYNC B1 ;  /* 0x0000000000017941 */ /* 0x000fea0003800000 */
.L_x_59:
        /* <DEDUP_REMOVED lines=13> */
.L_x_62:
[----:B------:R-:W-:Y:S05]  /*3400*/  BSYNC B1 ;  /* 0x0000000000017941 */ /* 0x000fea0003800000 */
.L_x_61:
        /* <DEDUP_REMOVED lines=13> */
.L_x_64:
[----:B------:R-:W-:Y:S05]  /*34e0*/  BSYNC B1 ;  /* 0x0000000000017941 */ /* 0x000fea0003800000 */
.L_x_63:
        /* <DEDUP_REMOVED lines=12> */
.L_x_66:
[----:B------:R-:W-:Y:S05]  /*35b0*/  BSYNC B1 ;  /* 0x0000000000017941 */ /* 0x000fea0003800000 */
.L_x_65:
        /* <DEDUP_REMOVED lines=12> */
.L_x_68:
[----:B------:R-:W-:Y:S05]  /*3680*/  BSYNC B1 ;  /* 0x0000000000017941 */ /* 0x000fea0003800000 */
.L_x_67:
        /* <DEDUP_REMOVED lines=13> */
.L_x_70:
[----:B------:R-:W-:Y:S05]  /*3760*/  BSYNC B1 ;  /* 0x0000000000017941 */ /* 0x000fea0003800000 */
.L_x_69:
        /* <DEDUP_REMOVED lines=13> */
.L_x_72:
[----:B------:R-:W-:Y:S05]  /*3840*/  BSYNC B1 ;  /* 0x0000000000017941 */ /* 0x000fea0003800000 */
.L_x_71:
        /* <DEDUP_REMOVED lines=12> */
.L_x_74:
[----:B------:R-:W-:Y:S05]  /*3910*/  BSYNC B1 ;  /* 0x0000000000017941 */ /* 0x000fea0003800000 */
.L_x_73:
        /* <DEDUP_REMOVED lines=12> */
.L_x_76:
[----:B------:R-:W-:Y:S05]  /*39e0*/  BSYNC B1 ;  /* 0x0000000000017941 */ /* 0x000fea0003800000 */
.L_x_75:
        /* <DEDUP_REMOVED lines=13> */
.L_x_78:
[----:B------:R-:W-:Y:S05]  /*3ac0*/  BSYNC B1 ;  /* 0x0000000000017941 */ /* 0x000fea0003800000 */
.L_x_77:
        /* <DEDUP_REMOVED lines=13> */
.L_x_80:
[----:B------:R-:W-:Y:S05]  /*3ba0*/  BSYNC B1 ;  /* 0x0000000000017941 */ /* 0x000fea0003800000 */
.L_x_79:
        /* <DEDUP_REMOVED lines=12> */
.L_x_82:
[----:B------:R-:W-:Y:S05]  /*3c70*/  BSYNC B1 ;  /* 0x0000000000017941 */ /* 0x000fea0003800000 */
.L_x_81:
[----:B-----5:R-:W-:Y:S01]  /*3c80*/  LOP3.LUT R29, R29, 0xff, RZ, 0xc0, !PT ;  /* 0x000000ff1d1d7812 */ /* 0x020fe200078ec0ff */
[----:B------:R-:W-:Y:S01]  /*3c90*/  BSSY B1, `(.L_x_83) ;  /* 0x000000b000017945 */ /* 0x000fe20003800000 */
[----:B------:R-:W-:Y:S02]  /*3ca0*/  ISETP.LT.OR P1, PT, R27, 0x9, !P1 ;  /* 0x000000091b00780c */ /* 0x000fe40004f21670 */
[----:B------:R-:W-:-:S05]  /*3cb0*/  F2FP.F16.E4M3.UNPACK_B R29, R29 ;  /* 0x0000001dff1d723e */ /* 0x000fca00020006ff */
[----:B------:R-:W-:-:S05]  /*3cc0*/  HADD2.F32 R29, -RZ, R29.H0_H0 ;  /* 0x2000001dff1d7230 */ /* 0x000fca0000004100 */
[----:B------:R-:W-:-:S04]  /*3cd0*/  FMUL R30, R29, R12 ;  /* 0x0000000c1d1e7220 */ /* 0x000fc80000400000 */
[----:B------:R-:W-:Y:S01]  /*3ce0*/  FFMA R30, R23, R7, R30 ;  /* 0x00000007171e7223 */ /* 0x000fe2000000001e */
[----:B------:R-:W-:-:S04]  /*3cf0*/  PRMT R23, RZ, 0x7610, R23 ;  /* 0x00007610ff177816 */ /* 0x000fc80000000017 */
[----:B------:R-:W-:-:S05]  /*3d00*/  F2FP.SATFINITE.E4M3.F32.PACK_AB_MERGE_C R29, RZ, R30, RZ ;  /* 0x0000001eff1d723e */ /* 0x000fca00048070ff */
[----:B------:R0:W-:Y:S01]  /*3d10*/  @!P0 STG.E.U8 desc[UR18][R10.64+0x28], R29 ;  /* 0x0000281d0a008986 */ /* 0x0001e2000c101112 */
[----:B------:R-:W-:Y:S05]  /*3d20*/  @P1 BRA `(.L_x_84) ;  /* 0x0000000000041947 */ /* 0x000fea0003800000 */
[----:B------:R0:W5:Y:S02]  /*3d30*/  LDG.E.U8 R23, desc[UR18][R24.64+0x29] ;  /* 0x0000291218177981 */ /* 0x000164000c1e1100 */
.L_x_84:
[----:B------:R-:W-:Y:S05]  /*3d40*/  BSYNC B1 ;  /* 0x0000000000017941 */ /* 0x000fea0003800000 */
.L_x_83:
        /* <DEDUP_REMOVED lines=8> */
[----:B0-----:R-:W-:Y:S02]  /*3dd0*/  F2FP.SATFINITE.E4M3.F32.PACK_AB_MERGE_C R29, RZ, R23, RZ ;  /* 0x00000017ff1d723e */ /* 0x001fe400048070ff */
[----:B------:R-:W-:-:S03]  /*3de0*/  PRMT R23, RZ, 0x7610, R23 ;  /* 0x00007610ff177816 */ /* 0x000fc60000000017 */
[----:B------:R0:W-:Y:S01]  /*3df0*/  @!P1 STG.E.U8 desc[UR18][R10.64+0x29], R29 ;  /* 0x0000291d0a009986 */ /* 0x0001e2000c101112 */
[----:B------:R-:W-:Y:S05]  /*3e00*/  @P2 BRA `(.L_x_86) ;  /* 0x0000000000042947 */ /* 0x000fea0003800000 */
[----:B------:R0:W5:Y:S02]  /*3e10*/  LDG.E.U8 R23, desc[UR18][R14.64+0x30] ;  /* 0x000030120e177981 */ /* 0x000164000c1e1100 */
.L_x_86:
[----:B------:R-:W-:Y:S05]  /*3e20*/  BSYNC B1 ;  /* 0x0000000000017941 */ /* 0x000fea0003800000 */
.L_x_85:
[----:B-----5:R-:W-:Y:S01]  /*3e30*/  LOP3.LUT R23, R23, 0xff, RZ, 0xc0, !PT ;  /* 0x000000ff17177812 */ /* 0x020fe200078ec0ff */
[----:B------:R-:W-:Y:S01]  /*3e40*/  BSSY B1, `(.L_x_87) ;  /* 0x000000c000017945 */ /* 0x000fe20003800000 */
[----:B------:R-:W-:Y:S02]  /*3e50*/  ISETP.GE.AND P1, PT, R28, 0x32, PT ;  /* 0x000000321c00780c */ /* 0x000fe40003f26270 */
[----:B------:R-:W-:Y:S02]  /*3e60*/  F2FP.F16.E4M3.UNPACK_B R23, R23 ;  /* 0x00000017ff17723e */ /* 0x000fe400020006ff */
[----:B------:R-:W-:-:S03]  /*3e70*/  ISETP.LT.OR P3, PT, R27, 0x1, !P1 ;  /* 0x000000011b00780c */ /* 0x000fc60004f61670 */
        /* <DEDUP_REMOVED lines=8> */
.L_x_88:
[----:B------:R-:W-:Y:S05]  /*3f00*/  BSYNC B1 ;  /* 0x0000000000017941 */ /* 0x000fea0003800000 */
.L_x_87:
[----:B-----5:R-:W-:Y:S01]  /*3f10*/  LOP3.LUT R21, R21, 0xff, RZ, 0xc0, !PT ;  /* 0x000000ff15157812 */ /* 0x020fe200078ec0ff */
[----:B------:R-:W-:Y:S01]  /*3f20*/  BSSY B1, `(.L_x_89) ;  /* 0x000000b000017945 */ /* 0x000fe20003800000 */
[----:B------:R-:W-:Y:S02]  /*3f30*/  ISETP.LT.OR P0, PT, R27, 0x9, !P0 ;  /* 0x000000091b00780c */ /* 0x000fe40004701670 */
[----:B------:R-:W-:-:S05]  /*3f40*/  F2FP.F16.E4M3.UNPACK_B R21, R21 ;  /* 0x00000015ff15723e */ /* 0x000fca00020006ff */
        /* <DEDUP_REMOVED lines=8> */
.L_x_90:
[----:B------:R-:W-:Y:S05]  /*3fd0*/  BSYNC B1 ;  /* 0x0000000000017941 */ /* 0x000fea0003800000 */
.L_x_89:
        /* <DEDUP_REMOVED lines=12> */
.L_x_92:
[----:B------:R-:W-:Y:S05]  /*40a0*/  BSYNC B1 ;  /* 0x0000000000017941 */ /* 0x000fea0003800000 */
.L_x_91:
        /* <DEDUP_REMOVED lines=13> */
.L_x_94:
[----:B------:R-:W-:Y:S05]  /*4180*/  BSYNC B1 ;  /* 0x0000000000017941 */ /* 0x000fea0003800000 */
.L_x_93:
        /* <DEDUP_REMOVED lines=13> */
.L_x_96:
[----:B------:R-:W-:Y:S05]  /*4260*/  BSYNC B1 ;  /* 0x0000000000017941 */ /* 0x000fea0003800000 */
.L_x_95:
[----:B-----5:R-:W-:Y:S01]  /*4270*/  LOP3.LUT R17, R17, 0xff, RZ, 0xc0, !PT ;  /* 0x000000ff11117812 */ /* 0x020fe200078ec0ff */
[----:B------:R-:W-:Y:S01]  /*4280*/  BSSY B1, `(.L_x_97) ;  /* 0x000000b000017945 */ /* 0x000fe20003800000 */
[----:B------:R-:W-:Y:S02]  /*4290*/  ISETP.LT.OR P0, PT, R27, 0x9, !P0 ;  /* 0x000000091b00780c */ /* 0x000fe40004701670 */
[----:B------:R-:W-:Y:S02]  /*42a0*/  F2FP.F16.E4M3.UNPACK_B R17, R17 ;  /* 0x00000011ff11723e */ /* 0x000fe400020006ff */
[----:B0-2---:R-:W-:-:S03]  /*42b0*/  PRMT R14, RZ, 0x7610, R14 ;  /* 0x00007610ff0e7816 */ /* 0x005fc6000000000e */
[----:B------:R-:W-:-:S05]  /*42c0*/  HADD2.F32 R17, -RZ, R17.H0_H0 ;  /* 0x20000011ff117230 */ /* 0x000fca0000004100 */
[----:B------:R-:W-:-:S04]  /*42d0*/  FMUL R17, R17, R12 ;  /* 0x0000000c11117220 */ /* 0x000fc80000400000 */
[----:B------:R-:W-:-:S05]  /*42e0*/  FFMA R17, R18, R7, R17 ;  /* 0x0000000712117223 */ /* 0x000fca0000000011 */
[----:B------:R-:W-:-:S05]  /*42f0*/  F2FP.SATFINITE.E4M3.F32.PACK_AB_MERGE_C R17, RZ, R17, RZ ;  /* 0x00000011ff11723e */ /* 0x000fca00048070ff */
[----:B------:R0:W-:Y:S01]  /*4300*/  @!P3 STG.E.U8 desc[UR18][R8.64+0x39], R17 ;  /* 0x000039110800b986 */ /* 0x0001e2000c101112 */
[----:B------:R-:W-:Y:S05]  /*4310*/  @P0 BRA `(.L_x_98) ;  /* 0x0000000000040947 */ /* 0x000fea0003800000 */
[----:B------:R2:W5:Y:S02]  /*4320*/  LDG.E.U8 R14, desc[UR18][R24.64+0x38] ;  /* 0x00003812180e7981 */ /* 0x000564000c1e1100 */
.L_x_98:
[----:B------:R-:W-:Y:S05]  /*4330*/  BSYNC B1 ;  /* 0x0000000000017941 */ /* 0x000fea0003800000 */
.L_x_97:
[----:B-----5:R-:W-:Y:S01]  /*4340*/  LOP3.LUT R14, R14, 0xff, RZ, 0xc0, !PT ;  /* 0x000000ff0e0e7812 */ /* 0x020fe200078ec0ff */
[----:B------:R-:W-:Y:S01]  /*4350*/  BSSY B1, `(.L_x_99) ;  /* 0x000000b000017945 */ /* 0x000fe20003800000 */
[----:B------:R-:W-:Y:S02]  /*4360*/  ISETP.LT.OR P1, PT, R27, 0x9, !P1 ;  /* 0x000000091b00780c */ /* 0x000fe40004f21670 */
[----:B------:R-:W-:-:S05]  /*4370*/  F2FP.F16.E4M3.UNPACK_B R14, R14 ;  /* 0x0000000eff0e723e */ /* 0x000fca00020006ff */
[----:B01----:R-:W-:-:S05]  /*4380*/  HADD2.F32 R9, -RZ, R14.H0_H0 ;  /* 0x2000000eff097230 */ /* 0x003fca0000004100 */
[----:B------:R-:W-:-:S04]  /*4390*/  FMUL R8, R9, R12 ;  /* 0x0000000c09087220 */ /* 0x000fc80000400000 */
[----:B------:R-:W-:-:S05]  /*43a0*/  FFMA R8, R13, R7, R8 ;  /* 0x000000070d087223 */ /* 0x000fca0000000008 */
[----:B------:R-:W-:Y:S02]  /*43b0*/  F2FP.SATFINITE.E4M3.F32.PACK_AB_MERGE_C R9, RZ, R8, RZ ;  /* 0x00000008ff09723e */ /* 0x000fe400048070ff */
[----:B------:R-:W-:-:S03]  /*43c0*/  PRMT R8, RZ, 0x7610, R8 ;  /* 0x00007610ff087816 */ /* 0x000fc60000000008 */
[----:B------:R0:W-:Y:S01]  /*43d0*/  @!P0 STG.E.U8 desc[UR18][R10.64+0x38], R9 ;  /* 0x000038090a008986 */ /* 0x0001e2000c101112 */
[----:B------:R-:W-:Y:S05]  /*43e0*/  @P1 BRA `(.L_x_100) ;  /* 0x0000000000041947 */ /* 0x000fea0003800000 */
[----:B------:R1:W5:Y:S02]  /*43f0*/  LDG.E.U8 R8, desc[UR18][R24.64+0x39] ;  /* 0x0000391218087981 */ /* 0x000364000c1e1100 */
.L_x_100:
[----:B------:R-:W-:Y:S05]  /*4400*/  BSYNC B1 ;  /* 0x0000000000017941 */ /* 0x000fea0003800000 */
.L_x_99:
[----:B------:R-:W-:Y:S05]  /*4410*/  @P1 BRA `(.L_x_101) ;  /* 0x0000000800601947 */ /* 0x000fea0003800000 */
[----:B-----5:R-:W-:-:S04]  /*4420*/  LOP3.LUT R8, R8, 0xff, RZ, 0xc0, !PT ;  /* 0x000000ff08087812 */ /* 0x020fc800078ec0ff */
[----:B------:R-:W-:-:S05]  /*4430*/  F2FP.F16.E4M3.UNPACK_B R8, R8 ;  /* 0x00000008ff08723e */ /* 0x000fca00020006ff */
[----:B0-----:R-:W-:-:S05]  /*4440*/  HADD2.F32 R9, -RZ, R8.H0_H0 ;  /* 0x20000008ff097230 */ /* 0x001fca0000004100 */
[----:B------:R-:W-:-:S04]  /*4450*/  FMUL R9, R9, R12 ;  /* 0x0000000c09097220 */ /* 0x000fc80000400000 */
[----:B------:R-:W-:-:S05]  /*4460*/  FFMA R9, R16, R7, R9 ;  /* 0x0000000710097223 */ /* 0x000fca0000000009 */
[----:B------:R-:W-:-:S05]  /*4470*/  F2FP.SATFINITE.E4M3.F32.PACK_AB_MERGE_C R9, RZ, R9, RZ ;  /* 0x00000009ff09723e */ /* 0x000fca00048070ff */
[----:B------:R0:W-:Y:S01]  /*4480*/  STG.E.U8 desc[UR18][R10.64+0x39], R9 ;  /* 0x000039090a007986 */ /* 0x0001e2000c101112 */
[----:B------:R-:W-:Y:S05]  /*4490*/  BRA `(.L_x_101) ;  /* 0x0000000800407947 */ /* 0x000fea0003800000 */
.L_x_36:
[C---:B------:R-:W-:Y:S01]  /*44a0*/  ISETP.GE.AND P3, PT, R28.reuse, 0x1, PT ;  /* 0x000000011c00780c */ /* 0x040fe20003f66270 */
[-C--:B--2---:R-:W-:Y:S01]  /*44b0*/  FMUL R79, R79, R7.reuse ;  /* 0x000000074f4f7220 */ /* 0x084fe20000400000 */
[----:B------:R-:W-:Y:S01]  /*44c0*/  ISETP.GE.AND P0, PT, R28, 0x2, PT ;  /* 0x000000021c00780c */ /* 0x000fe20003f06270 */
[-C--:B------:R-:W-:Y:S01]  /*44d0*/  FMUL R80, R80, R7.reuse ;  /* 0x0000000750507220 */ /* 0x080fe20000400000 */
[----:B------:R-:W-:Y:S01]  /*44e0*/  ISETP.LT.OR P1, PT, R27, 0x1, !P3 ;  /* 0x000000011b00780c */ /* 0x000fe20005f21670 */
[-C--:B------:R-:W-:Y:S01]  /*44f0*/  FMUL R77, R77, R7.reuse ;  /* 0x000000074d4d7220 */ /* 0x080fe20000400000 */
[C---:B------:R-:W-:Y:S01]  /*4500*/  ISETP.LT.OR P2, PT, R27.reuse, 0x1, !P0 ;  /* 0x000000011b00780c */ /* 0x040fe20004741670 */
[-C--:B------:R-:W-:Y:S01]  /*4510*/  FMUL R78, R78, R7.reuse ;  /* 0x000000074e4e7220 */ /* 0x080fe20000400000 */
[----:B------:R-:W-:Y:S01]  /*4520*/  ISETP.LT.OR P3, PT, R27, 0x9, !P3 ;  /* 0x000000091b00780c */ /* 0x000fe20005f61670 */
[----:B------:R-:W-:Y:S01]  /*4530*/  FMUL R75, R75, R7 ;  /* 0x000000074b4b7220 */ /* 0x000fe20000400000 */
[----:B------:R-:W-:Y:S01]  /*4540*/  F2FP.SATFINITE.E4M3.F32.PACK_AB_MERGE_C R79, RZ, R79, RZ ;  /* 0x0000004fff4f723e */ /* 0x000fe200048070ff */
[-C--:B------:R-:W-:Y:S01]  /*4550*/  FMUL R76, R76, R7.reuse ;  /* 0x000000074c4c7220 */ /* 0x080fe20000400000 */
[----:B------:R-:W-:Y:S01]  /*4560*/  F2FP.SATFINITE.E4M3.F32.PACK_AB_MERGE_C R15, RZ, R80, RZ ;  /* 0x00000050ff0f723e */ /* 0x000fe200048070ff */
[----:B------:R-:W-:Y:S01]  /*4570*/  FMUL R73, R73, R7 ;  /* 0x0000000749497220 */ /* 0x000fe20000400000 */
[----:B------:R-:W-:Y:S01]  /*4580*/  F2FP.SATFINITE.E4M3.F32.PACK_AB_MERGE_C R77, RZ, R77, RZ ;  /* 0x0000004dff4d723e */ /* 0x000fe200048070ff */
[-C--:B------:R-:W-:Y:S01]  /*4590*/  FMUL R74, R74, R7.reuse ;  /* 0x000000074a4a7220 */ /* 0x080fe20000400000 */
[----:B------:R-:W-:Y:S01]  /*45a0*/  ISETP.LT.OR P0, PT, R27, 0x9, !P0 ;  /* 0x000000091b00780c */ /* 0x000fe20004701670 */
[----:B------:R-:W-:Y:S01]  /*45b0*/  @!P1 STG.E.U8 desc[UR18][R8.64], R79 ;  /* 0x0000004f08009986 */ /* 0x000fe2000c101112 */
[C---:B------:R-:W-:Y:S01]  /*45c0*/  ISETP.GE.AND P1, PT, R28.reuse, 0x9, PT ;  /* 0x000000091c00780c */ /* 0x040fe20003f26270 */
[----:B------:R-:W-:Y:S01]  /*45d0*/  FMUL R69, R69, R7 ;  /* 0x0000000745457220 */ /* 0x000fe20000400000 */
[----:B------:R-:W-:Y:S01]  /*45e0*/  F2FP.SATFINITE.E4M3.F32.PACK_AB_MERGE_C R75, RZ, R75, RZ ;  /* 0x0000004bff4b723e */ /* 0x000fe200048070ff */
[----:B------:R0:W-:Y:S01]  /*45f0*/  @!P2 STG.E.U8 desc[UR18][R8.64+0x1], R15 ;  /* 0x0000010f0800a986 */ /* 0x0001e2000c101112 */
[----:B------:R-:W-:Y:S01]  /*4600*/  ISETP.GE.AND P2, PT, R28, 0xa, PT ;  /* 0x0000000a1c00780c */ /* 0x000fe20003f46270 */
[-C--:B------:R-:W-:Y:S01]  /*4610*/  FMUL R70, R70, R7.reuse ;  /* 0x0000000746467220 */ /* 0x080fe20000400000 */
[----:B------:R-:W-:Y:S01]  /*4620*/  F2FP.SATFINITE.E4M3.F32.PACK_AB_MERGE_C R25, RZ, R76, RZ ;  /* 0x0000004cff19723e */ /* 0x000fe200048070ff */
[----:B------:R-:W-:Y:S01]  /*4630*/  @!P3 STG.E.U8 desc[UR18][R10.64], R77 ;  /* 0x0000004d0a00b986 */ /* 0x000fe2000c101112 */
[C---:B------:R-:W-:Y:S01]  /*4640*/  ISETP.LT.OR P3, PT, R27.reuse, 0x1, !P1 ;  /* 0x000000011b00780c */ /* 0x040fe20004f61670 */
[-C--:B------:R-:W-:Y:S01]  /*4650*/  FMUL R68, R68, R7.reuse ;  /* 0x0000000744447220 */ /* 0x080fe20000400000 */
[----:B------:R-:W-:Y:S01]  /*4660*/  ISETP.LT.OR P5, PT, R27, 0x1, !P2 ;  /* 0x000000011b00780c */ /* 0x000fe200057a1670 */
[-C--:B------:R-:W-:Y:S01]  /*4670*/  FMUL R67, R67, R7.reuse ;  /* 0x0000000743437220 */ /* 0x080fe20000400000 */
[----:B------:R-:W-:Y:S01]  /*4680*/  ISETP.LT.OR P1, PT, R27, 0x9, !P1 ;  /* 0x000000091b00780c */ /* 0x000fe20004f21670 */
[----:B------:R-:W-:Y:S01]  /*4690*/  FMUL R65, R65, R7 ;  /* 0x0000000741417220 */ /* 0x000fe20000400000 */
[----:B------:R-:W-:Y:S01]  /*46a0*/  F2FP.SATFINITE.E4M3.F32.PACK_AB_MERGE_C R73, RZ, R73, RZ ;  /* 0x00000049ff49723e */ /* 0x000fe200048070ff */
[-C--:B------:R-:W-:Y:S01]  /*46b0*/  FMUL R66, R66, R7.reuse ;  /* 0x0000000742427220 */ /* 0x080fe20000400000 */
[----:B0-----:R-:W-:Y:S01]  /*46c0*/  F2FP.SATFINITE.E4M3.F32.PACK_AB_MERGE_C R15, RZ, R78, RZ ;  /* 0x0000004eff0f723e */ /* 0x001fe200048070ff */
[-C--:B------:R-:W-:Y:S01]  /*46d0*/  FMUL R64, R64, R7.reuse ;  /* 0x0000000740407220 */ /* 0x080fe20000400000 */
[----:B------:R-:W-:Y:S01]  /*46e0*/  ISETP.LT.OR P2, PT, R27, 0x9, !P2 ;  /* 0x000000091b00780c */ /* 0x000fe20005741670 */
[-C--:B------:R-:W-:Y:S01]  /*46f0*/  FMUL R63, R63, R7.reuse ;  /* 0x000000073f3f7220 */ /* 0x080fe20000400000 */
[----:B------:R-:W-:Y:S01]  /*4700*/  F2FP.SATFINITE.E4M3.F32.PACK_AB_MERGE_C R29, RZ, R74, RZ ;  /* 0x0000004aff1d723e */ /* 0x000fe200048070ff */
[----:B------:R0:W-:Y:S01]  /*4710*/  @!P0 STG.E.U8 desc[UR18][R10.64+0x1], R15 ;  /* 0x0000010f0a008986 */ /* 0x0001e2000c101112 */
[C---:B------:R-:W-:Y:S01]  /*4720*/  ISETP.GE.AND P0, PT, R28.reuse, 0x11, PT ;  /* 0x000000111c00780c */ /* 0x040fe20003f06270 */
[----:B------:R-:W-:Y:S01]  /*4730*/  FMUL R61, R61, R7 ;  /* 0x000000073d3d7220 */ /* 0x000fe20000400000 */
[----:B------:R-:W-:Y:S01]  /*4740*/  F2FP.SATFINITE.E4M3.F32.PACK_AB_MERGE_C R69, RZ, R69, RZ ;  /* 0x00000045ff45723e */ /* 0x000fe200048070ff */
[----:B------:R-:W-:Y:S01]  /*4750*/  @!P3 STG.E.U8 desc[UR18][R8.64+0x8], R75 ;  /* 0x0000084b0800b986 */ /* 0x000fe2000c101112 */
[----:B------:R-:W-:Y:S01]  /*4760*/  ISETP.GE.AND P3, PT, R28, 0x12, PT ;  /* 0x000000121c00780c */ /* 0x000fe20003f66270 */
[----:B------:R-:W-:Y:S01]  /*4770*/  FMUL R62, R62, R7 ;  /* 0x000000073e3e7220 */ /* 0x000fe20000400000 */
[----:B------:R-:W-:Y:S01]  /*4780*/  F2FP.SATFINITE.E4M3.F32.PACK_AB_MERGE_C R67, RZ, R67, RZ ;  /* 0x00000043ff43723e */ /* 0x000fe200048070ff */
[----:B------:R1:W-:Y:S01]  /*4790*/  @!P5 STG.E.U8 desc[UR18][R8.64+0x9], R25 ;  /* 0x000009190800d986 */ /* 0x0003e2000c101112 */
[----:B------:R-:W-:Y:S01]  /*47a0*/  ISETP.LT.OR P5, PT, R27, 0x1, !P3 ;  /* 0x000000011b00780c */ /* 0x000fe20005fa1670 */
[-C--:B------:R-:W-:Y:S01]  /*47b0*/  FMUL R59, R59, R7.reuse ;  /* 0x000000073b3b7220 */ /* 0x080fe20000400000 */
[C---:B------:R-:W-:Y:S01]  /*47c0*/  ISETP.LT.OR P3, PT, R27.reuse, 0x9, !P3 ;  /* 0x000000091b00780c */ /* 0x040fe20005f61670 */
[----:B------:R-:W-:Y:S01]  /*47d0*/  @!P1 STG.E.U8 desc[UR18][R10.64+0x8], R73 ;  /* 0x000008490a009986 */ /* 0x000fe2000c101112 */
[----:B------:R-:W-:Y:S01]  /*47e0*/  ISETP.LT.OR P1, PT, R27, 0x1, !P0 ;  /* 0x000000011b00780c */ /* 0x000fe20004721670 */
[-C--:B------:R-:W-:Y:S01]  /*47f0*/  FMUL R60, R60, R7.reuse ;  /* 0x000000073c3c7220 */ /* 0x080fe20000400000 */
[----:B0-----:R-:W-:Y:S01]  /*4800*/  F2FP.SATFINITE.E4M3.F32.PACK_AB_MERGE_C R15, RZ, R70, RZ ;  /* 0x00000046ff0f723e */ /* 0x001fe200048070ff */
[----:B------:R-:W-:Y:S01]  /*4810*/  @!P2 STG.E.U8 desc[UR18][R10.64+0x9], R29 ;  /* 0x0000091d0a00a986 */ /* 0x000fe2000c101112 */
[----:B------:R-:W-:Y:S01]  /*4820*/  ISETP.GE.AND P2, PT, R28, 0x19, PT ;  /* 0x000000191c00780c */ /* 0x000fe20003f46270 */
[-C--:B------:R-:W-:Y:S01]  /*4830*/  FMUL R57, R57, R7.reuse ;  /* 0x0000000739397220 */ /* 0x080fe20000400000 */
[C---:B------:R-:W-:Y:S01]  /*4840*/  ISETP.LT.OR P0, PT, R27.reuse, 0x9, !P0 ;  /* 0x000000091b00780c */ /* 0x040fe20004701670 */
[-C--:B------:R-:W-:Y:S01]  /*4850*/  FMUL R58, R58, R7.reuse ;  /* 0x000000073a3a7220 */ /* 0x080fe20000400000 */
[----:B------:R-:W-:Y:S01]  /*4860*/  ISETP.LT.OR P6, PT, R27, 0x1, !P2 ;  /* 0x000000011b00780c */ /* 0x000fe200057c1670 */
[----:B------:R0:W-:Y:S01]  /*4870*/  @!P5 STG.E.U8 desc[UR18][R8.64+0x11], R15 ;  /* 0x0000110f0800d986 */ /* 0x0001e2000c101112 */
[----:B-1----:R-:W-:Y:S01]  /*4880*/  F2FP.SATFINITE.E4M3.F32.PACK_AB_MERGE_C R25, RZ, R68, RZ ;  /* 0x00000044ff19723e */ /* 0x002fe200048070ff */
[----:B------:R-:W-:Y:S01]  /*4890*/  FMUL R56, R56, R7 ;  /* 0x0000000738387220 */ /* 0x000fe20000400000 */
[----:B------:R-:W-:Y:S01]  /*48a0*/  F2FP.SATFINITE.E4M3.F32.PACK_AB_MERGE_C R65, RZ, R65, RZ ;  /* 0x00000041ff41723e */ /* 0x000fe200048070ff */
[----:B------:R-:W-:Y:S01]  /*48b0*/  @!P1 STG.E.U8 desc[UR18][R8.64+0x10], R69 ;  /* 0x0000104508009986 */ /* 0x000fe2000c101112 */
[----:B------:R-:W-:Y:S01]  /*48c0*/  ISETP.GE.AND P1, PT, R28, 0x1a, PT ;  /* 0x0000001a1c00780c */ /* 0x000fe20003f26270 */
[-C--:B------:R-:W-:Y:S01]  /*48d0*/  FMUL R23, R23, R7.reuse ;  /* 0x0000000717177220 */ /* 0x080fe20000400000 */
[C---:B------:R-:W-:Y:S01]  /*48e0*/  ISETP.LT.OR P2, PT, R27.reuse, 0x9, !P2 ;  /* 0x000000091b00780c */ /* 0x040fe20005741670 */
[----:B------:R1:W-:Y:S01]  /*48f0*/  @!P3 STG.E.U8 desc[UR18][R10.64+0x11], R25 ;  /* 0x000011190a00b986 */ /* 0x0003e2000c101112 */
[----:B------:R-:W-:Y:S01]  /*4900*/  ISETP.LT.OR P5, PT, R27, 0x1, !P1 ;  /* 0x000000011b00780c */ /* 0x000fe20004fa1670 */
[-C--:B------:R-:W-:Y:S01]  /*4910*/  FMUL R21, R21, R7.reuse ;  /* 0x0000000715157220 */ /* 0x080fe20000400000 */
[----:B------:R-:W-:Y:S01]  /*4920*/  ISETP.LT.OR P3, PT, R27, 0x9, !P1 ;  /* 0x000000091b00780c */ /* 0x000fe20004f61670 */
[----:B------:R-:W-:Y:S01]  /*4930*/  @!P0 STG.E.U8 desc[UR18][R10.64+0x10], R67 ;  /* 0x000010430a008986 */ /* 0x000fe2000c101112 */
[----:B0-----:R-:W-:Y:S01]  /*4940*/  F2FP.SATFINITE.E4M3.F32.PACK_AB_MERGE_C R15, RZ, R66, RZ ;  /* 0x00000042ff0f723e */ /* 0x001fe200048070ff */
[-C--:B------:R-:W-:Y:S01]  /*4950*/  FMUL R22, R22, R7.reuse ;  /* 0x0000000716167220 */ /* 0x080fe20000400000 */
[C---:B------:R-:W-:Y:S01]  /*4960*/  ISETP.GE.AND P0, PT, R28.reuse, 0x21, PT ;  /* 0x000000211c00780c */ /* 0x040fe20003f06270 */
[----:B------:R-:W-:Y:S01]  /*4970*/  @!P6 STG.E.U8 desc[UR18][R8.64+0x18], R65 ;  /* 0x000018410800e986 */ /* 0x000fe2000c101112 */
[----:B------:R-:W-:Y:S01]  /*4980*/  ISETP.GE.AND P1, PT, R28, 0x22, PT ;  /* 0x000000221c00780c */ /* 0x000fe20003f26270 */
[-C--:B------:R-:W-:Y:S01]  /*4990*/  FMUL R19, R19, R7.reuse ;  /* 0x0000000713137220 */ /* 0x080fe20000400000 */
[C---:B------:R-:W-:Y:S01]  /*49a0*/  ISETP.LT.OR P6, PT, R27.reuse, 0x1, !P0 ;  /* 0x000000011b00780c */ /* 0x040fe200047c1670 */
[-C--:B------:R-:W-:Y:S01]  /*49b0*/  FMUL R20, R20, R7.reuse ;  /* 0x0000000714147220 */ /* 0x080fe20000400000 */
[----:B-1----:R-:W-:Y:S01]  /*49c0*/  F2FP.SATFINITE.E4M3.F32.PACK_AB_MERGE_C R25, RZ, R64, RZ ;  /* 0x00000040ff19723e */ /* 0x002fe200048070ff */
[----:B------:R0:W-:Y:S01]  /*49d0*/  @!P5 STG.E.U8 desc[UR18][R8.64+0x19], R15 ;  /* 0x0000190f0800d986 */ /* 0x0001e2000c101112 */
[----:B------:R-:W-:Y:S01]  /*49e0*/  ISETP.LT.OR P5, PT, R27, 0x1, !P1 ;  /* 0x000000011b00780c */ /* 0x000fe20004fa1670 */
[----:B------:R-:W-:Y:S01]  /*49f0*/  FMUL R17, R17, R7 ;  /* 0x0000000711117220 */ /* 0x000fe20000400000 */
[----:B------:R-:W-:Y:S01]  /*4a00*/  F2FP.SATFINITE.E4M3.F32.PACK_AB_MERGE_C R63, RZ, R63, RZ ;  /* 0x0000003fff3f723e */ /* 0x000fe200048070ff */
[----:B------:R1:W-:Y:S01]  /*4a10*/  @!P3 STG.E.U8 desc[UR18][R10.64+0x19], R25 ;  /* 0x000019190a00b986 */ /* 0x0003e2000c101112 */
[----:B------:R-:W-:Y:S01]  /*4a20*/  F2FP.SATFINITE.E4M3.F32.PACK_AB_MERGE_C R61, RZ, R61, RZ ;  /* 0x0000003dff3d723e */ /* 0x000fe200048070ff */
[-C--:B------:R-:W-:Y:S01]  /*4a30*/  FMUL R18, R18, R7.reuse ;  /* 0x0000000712127220 */ /* 0x080fe20000400000 */
[----:B------:R-:W-:Y:S01]  /*4a40*/  F2FP.SATFINITE.E4M3.F32.PACK_AB_MERGE_C R29, RZ, R62, RZ ;  /* 0x0000003eff1d723e */ /* 0x000fe200048070ff */
[----:B------:R-:W-:Y:S01]  /*4a50*/  @!P2 STG.E.U8 desc[UR18][R10.64+0x18], R63 ;  /* 0x0000183f0a00a986 */ /* 0x000fe2000c101112 */
[----:B------:R-:W-:Y:S01]  /*4a60*/  ISETP.LT.OR P3, PT, R27, 0x9, !P1 ;  /* 0x000000091b00780c */ /* 0x000fe20004f61670 */
[-C--:B------:R-:W-:Y:S01]  /*4a70*/  FMUL R13, R13, R7.reuse ;  /* 0x000000070d0d7220 */ /* 0x080fe20000400000 */
[----:B------:R-:W-:Y:S01]  /*4a80*/  ISETP.GE.AND P2, PT, R28, 0x29, PT ;  /* 0x000000291c00780c */ /* 0x000fe20003f46270 */
[----:B------:R-:W-:Y:S01]  /*4a90*/  @!P6 STG.E.U8 desc[UR18][R8.64+0x20], R61 ;  /* 0x0000203d0800e986 */ /* 0x000fe2000c101112 */
[C---:B------:R-:W-:Y:S01]  /*4aa0*/  ISETP.LT.OR P0, PT, R27.reuse, 0x9, !P0 ;  /* 0x000000091b00780c */ /* 0x040fe20004701670 */
[----:B------:R-:W-:Y:S01]  /*4ab0*/  FMUL R16, R16, R7 ;  /* 0x0000000710107220 */ /* 0x000fe20000400000 */
[----:B------:R-:W-:Y:S01]  /*4ac0*/  ISETP.GE.AND P1, PT, R28, 0x2a, PT ;  /* 0x0000002a1c00780c */ /* 0x000fe20003f26270 */
[----:B------:R-:W-:Y:S01]  /*4ad0*/  @!P5 STG.E.U8 desc[UR18][R8.64+0x21], R29 ;  /* 0x0000211d0800d986 */ /* 0x000fe2000c101112 */
[----:B------:R-:W-:-:S02]  /*4ae0*/  ISETP.LT.OR P6, PT, R27, 0x1, !P2 ;  /* 0x000000011b00780c */ /* 0x000fc400057c1670 */
[C---:B------:R-:W-:Y:S02]  /*4af0*/  ISETP.LT.OR P5, PT, R27.reuse, 0x1, !P1 ;  /* 0x000000011b00780c */ /* 0x040fe40004fa1670 */
[----:B------:R-:W-:Y:S02]  /*4b00*/  F2FP.SATFINITE.E4M3.F32.PACK_AB_MERGE_C R59, RZ, R59, RZ ;  /* 0x0000003bff3b723e */ /* 0x000fe400048070ff */
[----:B0-----:R-:W-:Y:S02]  /*4b10*/  F2FP.SATFINITE.E4M3.F32.PACK_AB_MERGE_C R15, RZ, R60, RZ ;  /* 0x0000003cff0f723e */ /* 0x001fe400048070ff */
[----:B------:R-:W-:Y:S01]  /*4b20*/  F2FP.SATFINITE.E4M3.F32.PACK_AB_MERGE_C R57, RZ, R57, RZ ;  /* 0x00000039ff39723e */ /* 0x000fe200048070ff */
[----:B------:R-:W-:Y:S01]  /*4b30*/  @!P0 STG.E.U8 desc[UR18][R10.64+0x20], R59 ;  /* 0x0000203b0a008986 */ /* 0x000fe2000c101112 */
[----:B-1----:R-:W-:Y:S02]  /*4b40*/  F2FP.SATFINITE.E4M3.F32.PACK_AB_MERGE_C R25, RZ, R58, RZ ;  /* 0x0000003aff19723e */ /* 0x002fe400048070ff */
[C---:B------:R-:W-:Y:S01]  /*4b50*/  ISETP.LT.OR P1, PT, R27.reuse, 0x9, !P1 ;  /* 0x000000091b00780c */ /* 0x040fe20004f21670 */
[----:B------:R0:W-:Y:S01]  /*4b60*/  @!P3 STG.E.U8 desc[UR18][R10.64+0x21], R15 ;  /* 0x0000210f0a00b986 */ /* 0x0001e2000c101112 */
[----:B------:R-:W-:-:S02]  /*4b70*/  ISETP.LT.OR P2, PT, R27, 0x9, !P2 ;  /* 0x000000091b00780c */ /* 0x000fc40005741670 */
[C---:B------:R-:W-:Y:S01]  /*4b80*/  ISETP.GE.AND P3, PT, R28.reuse, 0x31, PT ;  /* 0x000000311c00780c */ /* 0x040fe20003f66270 */
[----:B------:R-:W-:Y:S01]  /*4b90*/  @!P6 STG.E.U8 desc[UR18][R8.64+0x28], R57 ;  /* 0x000028390800e986 */ /* 0x000fe2000c101112 */
[----:B------:R-:W-:Y:S02]  /*4ba0*/  ISETP.GE.AND P0, PT, R28, 0x32, PT ;  /* 0x000000321c00780c */ /* 0x000fe40003f06270 */
[----:B------:R-:W-:Y:S01]  /*4bb0*/  F2FP.SATFINITE.E4M3.F32.PACK_AB_MERGE_C R23, RZ, R23, RZ ;  /* 0x00000017ff17723e */ /* 0x000fe200048070ff */
[----:B------:R1:W-:Y:S01]  /*4bc0*/  @!P5 STG.E.U8 desc[UR18][R8.64+0x29], R25 ;  /* 0x000029190800d986 */ /* 0x0003e2000c101112 */
[C---:B------:R-:W-:Y:S02]  /*4bd0*/  ISETP.LT.OR P5, PT, R27.reuse, 0x1, !P3 ;  /* 0x000000011b00780c */ /* 0x040fe40005fa1670 */
[----:B------:R-:W-:Y:S02]  /*4be0*/  ISETP.LT.OR P6, PT, R27, 0x1, !P0 ;  /* 0x000000011b00780c */ /* 0x000fe400047c1670 */
[----:B0-----:R-:W-:Y:S01]  /*4bf0*/  F2FP.SATFINITE.E4M3.F32.PACK_AB_MERGE_C R15, RZ, R56, RZ ;  /* 0x00000038ff0f723e */ /* 0x001fe200048070ff */
[----:B------:R-:W-:Y:S01]  /*4c00*/  @!P2 STG.E.U8 desc[UR18][R10.64+0x28], R23 ;  /* 0x000028170a00a986 */ /* 0x000fe2000c101112 */
[----:B------:R-:W-:-:S02]  /*4c10*/  F2FP.SATFINITE.E4M3.F32.PACK_AB_MERGE_C R21, RZ, R21, RZ ;  /* 0x00000015ff15723e */ /* 0x000fc400048070ff */
[C---:B------:R-:W-:Y:S01]  /*4c20*/  ISETP.GE.AND P2, PT, R28.reuse, 0x3a, PT ;  /* 0x0000003a1c00780c */ /* 0x040fe20003f46270 */
[----:B------:R0:W-:Y:S01]  /*4c30*/  @!P1 STG.E.U8 desc[UR18][R10.64+0x29], R15 ;  /* 0x0000290f0a009986 */ /* 0x0001e2000c101112 */
[C---:B------:R-:W-:Y:S02]  /*4c40*/  ISETP.LT.OR P1, PT, R27.reuse, 0x9, !P3 ;  /* 0x000000091b00780c */ /* 0x040fe40005f21670 */
[----:B-1----:R-:W-:Y:S01]  /*4c50*/  F2FP.SATFINITE.E4M3.F32.PACK_AB_MERGE_C R25, RZ, R22, RZ ;  /* 0x00000016ff19723e */ /* 0x002fe200048070ff */
[----:B------:R1:W-:Y:S01]  /*4c60*/  @!P5 STG.E.U8 desc[UR18][R8.64+0x30], R21 ;  /* 0x000030150800d986 */ /* 0x0003e2000c101112 */
[----:B------:R-:W-:Y:S02]  /*4c70*/  ISETP.GE.AND P3, PT, R28, 0x39, PT ;  /* 0x000000391c00780c */ /* 0x000fe40003f66270 */
[C---:B------:R-:W-:Y:S01]  /*4c80*/  ISETP.LT.OR P0, PT, R27.reuse, 0x9, !P0 ;  /* 0x000000091b00780c */ /* 0x040fe20004701670 */
[----:B------:R2:W-:Y:S01]  /*4c90*/  @!P6 STG.E.U8 desc[UR18][R8.64+0x31], R25 ;  /* 0x000031190800e986 */ /* 0x0005e2000c101112 */
[----:B------:R-:W-:-:S02]  /*4ca0*/  ISETP.LT.OR P5, PT, R27, 0x1, !P3 ;  /* 0x000000011b00780c */ /* 0x000fc40005fa1670 */
[C---:B------:R-:W-:Y:S02]  /*4cb0*/  ISETP.LT.OR P6, PT, R27.reuse, 0x1, !P2 ;  /* 0x000000011b00780c */ /* 0x040fe400057c1670 */
[C---:B------:R-:W-:Y:S02]  /*4cc0*/  ISETP.LT.OR P3, PT, R27.reuse, 0x9, !P3 ;  /* 0x000000091b00780c */ /* 0x040fe40005f61670 */
[----:B------:R-:W-:Y:S02]  /*4cd0*/  ISETP.LT.OR P2, PT, R27, 0x9, !P2 ;  /* 0x000000091b00780c */ /* 0x000fe40005741670 */
[----:B------:R-:W-:Y:S02]  /*4ce0*/  F2FP.SATFINITE.E4M3.F32.PACK_AB_MERGE_C R19, RZ, R19, RZ ;  /* 0x00000013ff13723e */ /* 0x000fe400048070ff */
[----:B0-----:R-:W-:Y:S02]  /*4cf0*/  F2FP.SATFINITE.E4M3.F32.PACK_AB_MERGE_C R15, RZ, R20, RZ ;  /* 0x00000014ff0f723e */ /* 0x001fe400048070ff */
[----:B------:R-:W-:Y:S01]  /*4d00*/  F2FP.SATFINITE.E4M3.F32.PACK_AB_MERGE_C R17, RZ, R17, RZ ;  /* 0x00000011ff11723e */ /* 0x000fe200048070ff */
[----:B------:R2:W-:Y:S01]  /*4d10*/  @!P1 STG.E.U8 desc[UR18][R10.64+0x30], R19 ;  /* 0x000030130a009986 */ /* 0x0005e2000c101112 */
[----:B-1----:R-:W-:-:S02]  /*4d20*/  F2FP.SATFINITE.E4M3.F32.PACK_AB_MERGE_C R21, RZ, R18, RZ ;  /* 0x00000012ff15723e */ /* 0x002fc400048070ff */
[----:B------:R-:W-:Y:S01]  /*4d30*/  F2FP.SATFINITE.E4M3.F32.PACK_AB_MERGE_C R13, RZ, R13, RZ ;  /* 0x0000000dff0d723e */ /* 0x000fe200048070ff */
[----:B------:R2:W-:Y:S01]  /*4d40*/  @!P0 STG.E.U8 desc[UR18][R10.64+0x31], R15 ;  /* 0x0000310f0a008986 */ /* 0x0005e2000c101112 */
[----:B------:R-:W-:-:S03]  /*4d50*/  F2FP.SATFINITE.E4M3.F32.PACK_AB_MERGE_C R23, RZ, R16, RZ ;  /* 0x00000010ff17723e */ /* 0x000fc600048070ff */
[----:B------:R2:W-:Y:S04]  /*4d60*/  @!P5 STG.E.U8 desc[UR18][R8.64+0x38], R17 ;  /* 0x000038110800d986 */ /* 0x0005e8000c101112 */
[----:B------:R2:W-:Y:S04]  /*4d70*/  @!P6 STG.E.U8 desc[UR18][R8.64+0x39], R21 ;  /* 0x000039150800e986 */ /* 0x0005e8000c101112 */
[----:B------:R2:W-:Y:S04]  /*4d80*/  @!P3 STG.E.U8 desc[UR18][R10.64+0x38], R13 ;  /* 0x0000380d0a00b986 */ /* 0x0005e8000c101112 */
[----:B------:R2:W-:Y:S02]  /*4d90*/  @!P2 STG.E.U8 desc[UR18][R10.64+0x39], R23 ;  /* 0x000039170a00a986 */ /* 0x0005e4000c101112 */
.L_x_101:
[----:B------:R-:W-:Y:S05]  /*4da0*/  BSYNC B0 ;  /* 0x0000000000007941 */ /* 0x000fea0003800000 */
.L_x_35:
[----:B------:R-:W-:Y:S01]  /*4db0*/  ULDC UR6, c[0x0][0xc] ;  /* 0x0000030000067ab9 */ /* 0x000fe20000000800 */
[----:B------:R-:W-:Y:S01]  /*4dc0*/  ULDC UR7, c[0x0][0x10] ;  /* 0x0000040000077ab9 */ /* 0x000fe20000000800 */
[----:B0-2---:R-:W0:Y:S01]  /*4dd0*/  LDC R9, c[0x0][0x14] ;  /* 0x00000500ff097b82 */ /* 0x005e220000000800 */
[----:B------:R-:W-:Y:S01]  /*4de0*/  UIMAD.WIDE.U32 UR6, UR6, UR7, URZ ;  /* 0x00000007060672a5 */ /* 0x000fe2000f8e003f */
[----:B-----5:R-:W-:Y:S01]  /*4df0*/  PRMT R8, RZ, 0x7610, R8 ;  /* 0x00007610ff087816 */ /* 0x020fe20000000008 */
[----:B------:R-:W-:Y:S02]  /*4e00*/  IMAD.MOV.U32 R72, RZ, RZ, -0x1 ;  /* 0xffffffffff487424 */ /* 0x000fe400078e00ff */
[----:B------:R-:W-:Y:S02]  /*4e10*/  IMAD.MOV.U32 R14, RZ, RZ, -0x1 ;  /* 0xffffffffff0e7424 */ /* 0x000fe400078e00ff */
[----:B0-----:R-:W-:-:S04]  /*4e20*/  IMAD.WIDE.U32 R4, R9, UR6, R4 ;  /* 0x0000000609047c25 */ /* 0x001fc8000f8e0004 */
[----:B------:R-:W-:Y:S01]  /*4e30*/  IMAD R9, R9, UR7, RZ ;  /* 0x0000000709097c24 */ /* 0x000fe2000f8e02ff */
[----:B------:R-:W-:Y:S02]  /*4e40*/  ULDC.64 UR6, c[0x0][0x650] ;  /* 0x0001940000067ab9 */ /* 0x000fe40000000a00 */
[----:B------:R-:W-:Y:S01]  /*4e50*/  ISETP.GE.U32.AND P0, PT, R4, UR6, PT ;  /* 0x0000000604007c0c */ /* 0x000fe2000bf06070 */
[----:B------:R-:W-:-:S05]  /*4e60*/  IMAD.IADD R5, R5, 0x1, R9 ;  /* 0x0000000105057824 */ /* 0x000fca00078e0209 */
[----:B------:R-:W-:-:S13]  /*4e70*/  ISETP.GE.U32.AND.EX P0, PT, R5, UR7, PT, P0 ;  /* 0x0000000705007c0c */ /* 0x000fda000bf06100 */
[----:B------:R-:W-:Y:S05]  /*4e80*/  @P0 BRA `(.L_x_102) ;  /* 0x0000000400640947 */ /* 0x000fea0003800000 */
[----:B------:R-:W0:Y:S01]  /*4e90*/  S2R R22, SR_CTAID.X ;  /* 0x0000000000167919 */ /* 0x000e220000002500 */
[----:B------:R-:W2:Y:S01]  /*4ea0*/  LDC.64 R16, c[0x0][0x628] ;  /* 0x00018a00ff107b82 */ /* 0x000ea20000000a00 */
[----:B------:R-:W-:Y:S01]  /*4eb0*/  ULDC UR6, c[0x0][0x150] ;  /* 0x0000540000067ab9 */ /* 0x000fe20000000800 */
[----:B------:R-:W-:Y:S01]  /*4ec0*/  IMAD.MOV.U32 R14, RZ, RZ, R4 ;  /* 0x000000ffff0e7224 */ /* 0x000fe200078e0004 */
[----:B-1-34-:R-:W1:Y:S01]  /*4ed0*/  S2R R24, SR_CTAID.Y ;  /* 0x0000000000187919 */ /* 0x01ae620000002600 */
[----:B------:R-:W-:-:S04]  /*4ee0*/  IMAD.MOV.U32 R15, RZ, RZ, R5 ;  /* 0x000000ffff0f7224 */ /* 0x000fc800078e0005 */
[----:B------:R-:W3:Y:S08]  /*4ef0*/  LDC R25, c[0x0][0x144] ;  /* 0x00005100ff197b82 */ /* 0x000ef00000000800 */
[----:B------:R-:W4:Y:S08]  /*4f00*/  LDC R18, c[0x0][0x630] ;  /* 0x00018c00ff127b82 */ /* 0x000f300000000800 */
[----:B------:R-:W1:Y:S01]  /*4f10*/  LDC.64 R20, c[0x0][0x620] ;  /* 0x00018800ff147b82 */ /* 0x000e620000000a00 */
[----:B--2---:R-:W-:-:S04]  /*4f20*/  ISETP.NE.U32.AND P0, PT, R16, RZ, PT ;  /* 0x000000ff1000720c */ /* 0x004fc80003f05070 */
[----:B------:R-:W-:Y:S02]  /*4f30*/  ISETP.NE.AND.EX P0, PT, R17, RZ, PT, P0 ;  /* 0x000000ff1100720c */ /* 0x000fe40003f05300 */
[----:B0-----:R-:W-:-:S05]  /*4f40*/  I2FP.F32.U32 R8, R22 ;  /* 0x0000001600087245 */ /* 0x001fca0000201000 */
[----:B------:R-:W-:-:S04]  /*4f50*/  FMUL R8, R8, UR6 ;  /* 0x0000000608087c20 */ /* 0x000fc80008400000 */
[----:B------:R0:W2:Y:S02]  /*4f60*/  F2I.U32.TRUNC.NTZ R23, R8 ;  /* 0x0000000800177305 */ /* 0x0000a4000020f000 */
[----:B---34-:R-:W-:Y:S05]  /*4f70*/  @!P0 BRA `(.L_x_103) ;  /* 0x0000000000288947 */ /* 0x018fea0003800000 */
[----:B------:R-:W3:Y:S02]  /*4f80*/  LDC R9, c[0x0][0x634] ;  /* 0x00018d00ff097b82 */ /* 0x000ee40000000800 */
[----:B---3--:R-:W-:-:S05]  /*4f90*/  IADD3 R13, P0, R4, R9, RZ ;  /* 0x00000009040d7210 */ /* 0x008fca0007f1e0ff */
[----:B------:R-:W-:-:S04]  /*4fa0*/  IMAD.X R19, RZ, RZ, R5, P0 ;  /* 0x000000ffff137224 */ /* 0x000fc800000e0605 */
[----:B0-----:R-:W-:-:S04]  /*4fb0*/  IMAD.WIDE.U32 R8, R19, R16, RZ ;  /* 0x0000001013087225 */ /* 0x001fc800078e00ff */
[----:B------:R-:W-:-:S04]  /*4fc0*/  IMAD.WIDE.U32 R10, P0, R13, R17, R8 ;  /* 0x000000110d0a7225 */ /* 0x000fc80007800008 */
[----:B------:R-:W-:-:S04]  /*4fd0*/  IMAD.WIDE.U32 R8, R13, R16, RZ ;  /* 0x000000100d087225 */ /* 0x000fc800078e00ff */
[----:B------:R-:W-:Y:S01]  /*4fe0*/  IMAD.X R15, RZ, RZ, RZ, P0 ;  /* 0x000000ffff0f7224 */ /* 0x000fe200000e06ff */
[----:B------:R-:W-:Y:S01]  /*4ff0*/  IADD3 RZ, P0, R9, R10, RZ ;  /* 0x0000000a09ff7210 */ /* 0x000fe20007f1e0ff */
[----:B------:R-:W-:-:S04]  /*5000*/  IMAD.MOV.U32 R14, RZ, RZ, R11 ;  /* 0x000000ffff0e7224 */ /* 0x000fc800078e000b */
[----:B------:R-:W-:-:S08]  /*5010*/  IMAD.WIDE.U32.X R14, R19, R17, R14, P0 ;  /* 0x00000011130e7225 */ /* 0x000fd000000e040e */
.L_x_103:
[----:B------:R-:W3:Y:S01]  /*5020*/  LDC.64 R30, c[0x0][0x640] ;  /* 0x00019000ff1e7b82 */ /* 0x000ee20000000a00 */
[-C--:B------:R-:W-:Y:S01]  /*5030*/  SHF.R.U64 R19, R14, R18.reuse, R15 ;  /* 0x000000120e137219 */ /* 0x080fe2000000120f */
[----:B--2---:R-:W-:Y:S01]  /*5040*/  IMAD.MOV R23, RZ, RZ, -R23 ;  /* 0x000000ffff177224 */ /* 0x004fe200078e0a17 */
[----:B0-----:R-:W-:Y:S01]  /*5050*/  SHF.R.U32.HI R8, RZ, R18, R15 ;  /* 0x00000012ff087219 */ /* 0x001fe2000001160f */
[----:B------:R-:W-:Y:S01]  /*5060*/  ULDC UR6, c[0x0][0x154] ;  /* 0x0000550000067ab9 */ /* 0x000fe20000000800 */
[----:B------:R-:W-:Y:S01]  /*5070*/  IADD3 R11, P0, RZ, -R19, RZ ;  /* 0x80000013ff0b7210 */ /* 0x000fe20007f1e0ff */
[----:B------:R-:W-:Y:S02]  /*5080*/  IMAD R25, R25, R23, R22 ;  /* 0x0000001719197224 */ /* 0x000fe400078e0216 */
[----:B------:R-:W0:Y:S01]  /*5090*/  LDC R14, c[0x0][0x618] ;  /* 0x00018600ff0e7b82 */ /* 0x000e220000000800 */
[----:B------:R-:W-:Y:S02]  /*50a0*/  IMAD.MOV.U32 R13, RZ, RZ, 0x1 ;  /* 0x00000001ff0d7424 */ /* 0x000fe400078e00ff */
[----:B------:R-:W-:-:S04]  /*50b0*/  IMAD.X R9, RZ, RZ, ~R8, P0 ;  /* 0x000000ffff097224 */ /* 0x000fc800000e0e08 */
[-C--:B-1----:R-:W-:Y:S01]  /*50c0*/  IMAD R10, R9, R20.reuse, RZ ;  /* 0x00000014090a7224 */ /* 0x082fe200078e02ff */
[----:B------:R-:W1:Y:S01]  /*50d0*/  LDC R26, c[0x0][0x608] ;  /* 0x00018200ff1a7b82 */ /* 0x000e620000000800 */
[----:B------:R-:W-:-:S04]  /*50e0*/  IMAD.WIDE.U32 R8, R11, R20, R4 ;  /* 0x000000140b087225 */ /* 0x000fc800078e0004 */
[----:B------:R-:W-:Y:S01]  /*50f0*/  IMAD R11, R11, R21, R10 ;  /* 0x000000150b0b7224 */ /* 0x000fe200078e020a */
[----:B------:R-:W-:Y:S02]  /*5100*/  I2FP.F32.U32 R10, R24 ;  /* 0x00000018000a7245 */ /* 0x000fe40000201000 */
[----:B------:R-:W2:Y:S01]  /*5110*/  LDC R28, c[0x0][0x658] ;  /* 0x00019600ff1c7b82 */ /* 0x000ea20000000800 */
[----:B------:R-:W-:Y:S01]  /*5120*/  IMAD.IADD R9, R9, 0x1, R11 ;  /* 0x0000000109097824 */ /* 0x000fe200078e020b */
[----:B---3--:R-:W-:Y:S01]  /*5130*/  ISETP.NE.U32.AND P0, PT, R30, RZ, PT ;  /* 0x000000ff1e00720c */ /* 0x008fe20003f05070 */
[----:B------:R-:W-:Y:S01]  /*5140*/  FMUL R10, R10, UR6 ;  /* 0x000000060a0a7c20 */ /* 0x000fe20008400000 */
[----:B------:R-:W-:Y:S02]  /*5150*/  IMAD.MOV.U32 R11, RZ, RZ, -0x1 ;  /* 0xffffffffff0b7424 */ /* 0x000fe400078e00ff */
[----:B------:R-:W-:Y:S01]  /*5160*/  ISETP.NE.AND.EX P0, PT, R31, RZ, PT, P0 ;  /* 0x000000ff1f00720c */ /* 0x000fe20003f05300 */
[----:B------:R3:W4:Y:S01]  /*5170*/  F2I.U32.TRUNC.NTZ R21, R10 ;  /* 0x0000000a00157305 */ /* 0x000722000020f000 */
[----:B------:R-:W3:Y:S01]  /*5180*/  LDC R23, c[0x0][0x148] ;  /* 0x00005200ff177b82 */ /* 0x000ee20000000800 */
[----:B0-----:R-:W-:-:S02]  /*5190*/  SHF.R.U64 R18, R8, R14, R9 ;  /* 0x0000000e08127219 */ /* 0x001fc40000001209 */
[----:B------:R-:W-:-:S05]  /*51a0*/  SHF.R.U32.HI R9, RZ, R14, R9 ;  /* 0x0000000eff097219 */ /* 0x000fca0000011609 */
[----:B------:R-:W0:Y:S01]  /*51b0*/  LDC R22, c[0x0][0x600] ;  /* 0x00018000ff167b82 */ /* 0x000e220000000800 */
[-CC-:B-1----:R-:W-:Y:S02]  /*51c0*/  SHF.R.U64 R16, R18, R26.reuse, R9.reuse ;  /* 0x0000001a12107219 */ /* 0x182fe40000001209 */
[----:B------:R-:W-:-:S05]  /*51d0*/  SHF.R.U32.HI R9, RZ, R26, R9 ;  /* 0x0000001aff097219 */ /* 0x000fca0000011609 */
[----:B------:R-:W1:Y:S01]  /*51e0*/  LDC R29, c[0x0][0x648] ;  /* 0x00019200ff1d7b82 */ /* 0x000e620000000800 */
[-CC-:B--2---:R-:W-:Y:S02]  /*51f0*/  SHF.R.U64 R20, R16, R28.reuse, R9.reuse ;  /* 0x0000001c10147219 */ /* 0x184fe40000001209 */
[-C--:B------:R-:W-:Y:S02]  /*5200*/  SHF.L.U32 R11, R11, R28.reuse, RZ ;  /* 0x0000001c0b0b7219 */ /* 0x080fe400000006ff */
[-C--:B------:R-:W-:Y:S01]  /*5210*/  SHF.R.U32.HI R9, RZ, R28.reuse, R9 ;  /* 0x0000001cff097219 */ /* 0x080fe20000011609 */
[----:B------:R-:W-:Y:S01]  /*5220*/  IMAD.MOV.U32 R8, RZ, RZ, R20 ;  /* 0x000000ffff087224 */ /* 0x000fe200078e0014 */
[----:B------:R-:W-:Y:S01]  /*5230*/  SHF.L.U32 R26, R13, R28, RZ ;  /* 0x0000001c0d1a7219 */ /* 0x000fe200000006ff */
[----:B------:R-:W2:Y:S01]  /*5240*/  LDC R32, c[0x0][0x638] ;  /* 0x00018e00ff207b82 */ /* 0x000ea20000000800 */
[----:B------:R-:W-:-:S07]  /*5250*/  LOP3.LUT R27, RZ, R11, RZ, 0x33, !PT ;  /* 0x0000000bff1b7212 */ /* 0x000fce00078e33ff */
[----:B------:R-:W0:Y:S01]  /*5260*/  LDC R33, c[0x0][0x610] ;  /* 0x00018400ff217b82 */ /* 0x000e220000000800 */
[----:B----4-:R-:W-:Y:S05]  /*5270*/  @!P0 BRA `(.L_x_104) ;  /* 0x0000000000288947 */ /* 0x010fea0003800000 */
[----:B------:R-:W4:Y:S02]  /*5280*/  LDC R13, c[0x0][0x64c] ;  /* 0x00019300ff0d7b82 */ /* 0x000f240000000800 */
[----:B----4-:R-:W-:-:S05]  /*5290*/  IADD3 R13, P0, R20, R13, RZ ;  /* 0x0000000d140d7210 */ /* 0x010fca0007f1e0ff */
[----:B------:R-:W-:-:S04]  /*52a0*/  IMAD.X R17, RZ, RZ, R9, P0 ;  /* 0x000000ffff117224 */ /* 0x000fc800000e0609 */
[----:B------:R-:W-:-:S04]  /*52b0*/  IMAD.WIDE.U32 R8, R17, R30, RZ ;  /* 0x0000001e11087225 */ /* 0x000fc800078e00ff */
[----:B---3--:R-:W-:-:S04]  /*52c0*/  IMAD.WIDE.U32 R10, P0, R13, R31, R8 ;  /* 0x0000001f0d0a7225 */ /* 0x008fc80007800008 */
[----:B------:R-:W-:-:S04]  /*52d0*/  IMAD.WIDE.U32 R8, R13, R30, RZ ;  /* 0x0000001e0d087225 */ /* 0x000fc800078e00ff */
[----:B------:R-:W-:Y:S01]  /*52e0*/  IMAD.X R15, RZ, RZ, RZ, P0 ;  /* 0x000000ffff0f7224 */ /* 0x000fe200000e06ff */
[----:B------:R-:W-:Y:S01]  /*52f0*/  IADD3 RZ, P0, R9, R10, RZ ;  /* 0x0000000a09ff7210 */ /* 0x000fe20007f1e0ff */
[----:B------:R-:W-:-:S04]  /*5300*/  IMAD.MOV.U32 R14, RZ, RZ, R11 ;  /* 0x000000ffff0e7224 */ /* 0x000fc800078e000b */
[----:B------:R-:W-:-:S08]  /*5310*/  IMAD.WIDE.U32.X R8, R17, R31, R14, P0 ;  /* 0x0000001f11087225 */ /* 0x000fd000000e040e */
.L_x_104:
[----:B-1----:R-:W-:Y:S01]  /*5320*/  SHF.R.U64 R8, R8, R29, R9 ;  /* 0x0000001d08087219 */ /* 0x002fe20000001209 */
[----:B0-----:R-:W-:Y:S01]  /*5330*/  VIADD R13, R22, 0xffffffff ;  /* 0xffffffff160d7836 */ /* 0x001fe20000000000 */
[----:B------:R-:W-:Y:S01]  /*5340*/  LOP3.LUT R11, R16, R27, RZ, 0xc0, !PT ;  /* 0x0000001b100b7212 */ /* 0x000fe200078ec0ff */
[----:B------:R-:W-:Y:S02]  /*5350*/  IMAD.MOV R21, RZ, RZ, -R21 ;  /* 0x000000ffff157224 */ /* 0x000fe400078e0a15 */
[----:B------:R-:W-:Y:S02]  /*5360*/  IMAD.MOV R9, RZ, RZ, -R8 ;  /* 0x000000ffff097224 */ /* 0x000fe400078e0a08 */
[----:B------:R-:W-:Y:S01]  /*5370*/  IMAD R26, R26, R8, R11 ;  /* 0x000000081a1a7224 */ /* 0x000fe200078e020b */
[----:B------:R-:W-:Y:S01]  /*5380*/  LOP3.LUT R11, R18, R13, RZ, 0xc0, !PT ;  /* 0x0000000d120b7212 */ /* 0x000fe200078ec0ff */
[----:B---3--:R-:W-:Y:S02]  /*5390*/  @P4 IMAD R25, R23, R21, R24 ;  /* 0x0000001517194224 */ /* 0x008fe400078e0218 */
[----:B--2---:R-:W-:-:S02]  /*53a0*/  IMAD R8, R9, R32, R20 ;  /* 0x0000002009087224 */ /* 0x004fc400078e0214 */
[----:B------:R-:W-:Y:S02]  /*53b0*/  IMAD R26, R26, R33, R25 ;  /* 0x000000211a1a7224 */ /* 0x000fe400078e0219 */
[----:B------:R-:W-:Y:S02]  /*53c0*/  IMAD R9, R8, R22, R11 ;  /* 0x0000001608097224 */ /* 0x000fe400078e020b */
[----:B------:R-:W-:Y:S02]  /*53d0*/  IMAD.MOV.U32 R10, RZ, RZ, 0x1 ;  /* 0x00000001ff0a7424 */ /* 0x000fe400078e00ff */
[----:B------:R-:W-:Y:S01]  /*53e0*/  IMAD.MOV.U32 R14, RZ, RZ, R19 ;  /* 0x000000ffff0e7224 */ /* 0x000fe200078e0013 */
[----:B------:R-:W-:Y:S02]  /*53f0*/  SEL R72, R9, R26, !P4 ;  /* 0x0000001a09487207 */ /* 0x000fe40006000000 */
[----:B------:R-:W-:Y:S02]  /*5400*/  PRMT R8, R10, 0x7610, R8 ;  /* 0x000076100a087816 */ /* 0x000fe40000000008 */
[----:B------:R-:W-:-:S07]  /*5410*/  SEL R26, R26, R9, !P4 ;  /* 0x000000091a1a7207 */ /* 0x000fce0006000000 */
.L_x_102:
[----:B------:R-:W-:Y:S01]  /*5420*/  UIADD3 UR5, UR9, UR5, URZ ;  /* 0x0000000509057290 */ /* 0x000fe2000fffe03f */
[----:B------:R-:W-:Y:S01]  /*5430*/  LOP3.LUT P0, RZ, R8, 0xff, RZ, 0xc0, !PT ;  /* 0x000000ff08ff7812 */ /* 0x000fe2000780c0ff */
[----:B------:R-:W-:Y:S02]  /*5440*/  IMAD.MOV.U32 R71, RZ, RZ, R26 ;  /* 0x000000ffff477224 */ /* 0x000fe400078e001a */
[----:B------:R-:W-:Y:S02]  /*5450*/  USHF.R.U32.HI UR6, URZ, 0x2, UR5 ;  /* 0x000000023f067899 */ /* 0x000fe40008011605 */
[----:B------:R-:W-:Y:S02]  /*5460*/  UISETP.GT.U32.AND UP1, UPT, UR5, 0x3, UPT ;  /* 0x000000030500788c */ /* 0x000fe4000bf24070 */
[----:B------:R-:W-:Y:S02]  /*5470*/  ULOP3.LUT UR6, UR6, 0x1, URZ, 0xc0, !UPT ;  /* 0x0000000106067892 */ /* 0x000fe4000f8ec03f */
[----:B------:R-:W-:-:S02]  /*5480*/  UISETP.LT.U32.AND UP1, UPT, UR9, 0x4, UP1 ;  /* 0x000000040900788c */ /* 0x000fc40008f21070 */
[----:B------:R-:W-:Y:S02]  /*5490*/  UISETP.NE.U32.AND UP0, UPT, UR6, 0x1, UPT ;  /* 0x000000010600788c */ /* 0x000fe4000bf05070 */
[----:B------:R-:W-:Y:S02]  /*54a0*/  USEL UR7, URZ, 0x1, !UP1 ;  /* 0x000000013f077887 */ /* 0x000fe4000c800000 */
[----:B------:R-:W-:Y:S02]  /*54b0*/  UISETP.GT.U32.AND UP0, UPT, UR9, 0x3, !UP0 ;  /* 0x000000030900788c */ /* 0x000fe4000c704070 */
[----:B------:R-:W-:Y:S02]  /*54c0*/  ULOP3.LUT UR5, UR5, 0x3, URZ, 0xc0, !UPT ;  /* 0x0000000305057892 */ /* 0x000fe4000f8ec03f */
[----:B------:R-:W-:-:S04]  /*54d0*/  USEL UR6, URZ, 0x1, !UP0 ;  /* 0x000000013f067887 */ /* 0x000fc8000c000000 */
[----:B------:R-:W-:Y:S01]  /*54e0*/  ULOP3.LUT UR4, UR6, UR4, UR7, 0x96, !UPT ;  /* 0x0000000406047292 */ /* 0x000fe2000f8e9607 */
[----:B------:R-:W-:Y:S11]  /*54f0*/  @P0 BRA `(.L_x_105) ;  /* 0xffffffbc00340947 */ /* 0x000ff6000383ffff */
[----:B------:R-:W-:Y:S05]  /*5500*/  EXIT ;  /* 0x000000000000794d */ /* 0x000fea0003800000 */
.L_x_7:
[----:B0-----:R-:W-:Y:S01]  /*5510*/  ULDC.64 UR4, c[0x0][0x650] ;  /* 0x0001940000047ab9 */ /* 0x001fe20000000a00 */
        /* <DEDUP_REMOVED lines=25> */
.L_x_107:
[----:B------:R-:W0:Y:S01]  /*56b0*/  LDC.64 R28, c[0x0][0x640] ;  /* 0x00019000ff1c7b82 */ /* 0x000e220000000a00 */
[-CC-:B------:R-:W-:Y:S01]  /*56c0*/  SHF.R.U64 R21, R16, R6.reuse, R17.reuse ;  /* 0x0000000610157219 */ /* 0x180fe20000001211 */
[----:B------:R-:W-:Y:S01]  /*56d0*/  IMAD.MOV.U32 R31, RZ, RZ, 0x1 ;  /* 0x00000001ff1f7424 */ /* 0x000fe200078e00ff */
[----:B------:R-:W-:Y:S02]  /*56e0*/  SHF.R.U32.HI R3, RZ, R6, R17 ;  /* 0x00000006ff037219 */ /* 0x000fe40000011611 */
[----:B------:R-:W-:-:S03]  /*56f0*/  IADD3 R15, P0, RZ, -R21, RZ ;  /* 0x80000015ff0f7210 */ /* 0x000fc60007f1e0ff */
[----:B------:R-:W1:Y:S02]  /*5700*/  LDC R14, c[0x0][0x618] ;  /* 0x00018600ff0e7b82 */ /* 0x000e640000000800 */
[----:B------:R-:W-:Y:S02]  /*5710*/  IMAD.X R3, RZ, RZ, ~R3, P0 ;  /* 0x000000ffff037224 */ /* 0x000fe400000e0e03 */
[----:B------:R-:W-:-:S04]  /*5720*/  IMAD.WIDE.U32 R12, R15, R22, R4 ;  /* 0x000000160f0c7225 */ /* 0x000fc800078e0004 */
[----:B------:R-:W2:Y:S01]  /*5730*/  LDC R16, c[0x0][0x608] ;  /* 0x00018200ff107b82 */ /* 0x000ea20000000800 */
[----:B------:R-:W-:-:S04]  /*5740*/  IMAD R6, R3, R22, RZ ;  /* 0x0000001603067224 */ /* 0x000fc800078e02ff */
[----:B------:R-:W-:-:S03]  /*5750*/  IMAD R3, R15, R23, R6 ;  /* 0x000000170f037224 */ /* 0x000fc600078e0206 */
[----:B------:R-:W3:Y:S01]  /*5760*/  LDC R26, c[0x0][0x658] ;  /* 0x00019600ff1a7b82 */ /* 0x000ee20000000800 */
[----:B------:R-:W-:Y:S01]  /*5770*/  IMAD.IADD R3, R13, 0x1, R3 ;  /* 0x000000010d037824 */ /* 0x000fe200078e0203 */
[----:B0-----:R-:W-:Y:S01]  /*5780*/  ISETP.NE.U32.AND P0, PT, R28, RZ, PT ;  /* 0x000000ff1c00720c */ /* 0x001fe20003f05070 */
[----:B------:R-:W-:-:S03]  /*5790*/  IMAD.MOV.U32 R13, RZ, RZ, -0x1 ;  /* 0xffffffffff0d7424 */ /* 0x000fc600078e00ff */
        /* <DEDUP_REMOVED lines=25> */
.L_x_108:
[----:B-1----:R-:W-:Y:S01]  /*5930*/  SHF.R.U64 R6, R12, R25, R13 ;  /* 0x000000190c067219 */ /* 0x002fe2000000120d */
[----:B0-----:R-:W-:Y:S01]  /*5940*/  VIADD R13, R24, 0xffffffff ;  /* 0xffffffff180d7836 */ /* 0x001fe20000000000 */
[----:B------:R-:W-:Y:S01]  /*5950*/  SHF.L.U32 R9, R31, R26, RZ ;  /* 0x0000001a1f097219 */ /* 0x000fe200000006ff */
[----:B------:R-:W-:Y:S01]  /*5960*/  @P4 IMAD R10, R11, R20, R8 ;  /* 0x000000140b0a4224 */ /* 0x000fe200078e0208 */
[----:B------:R-:W-:Y:S01]  /*5970*/  LOP3.LUT R3, R22, R33, RZ, 0xc0, !PT ;  /* 0x0000002116037212 */ /* 0x000fe200078ec0ff */
[----:B------:R-:W-:Y:S01]  /*5980*/  IMAD.MOV R12, RZ, RZ, -R6 ;  /* 0x000000ffff0c7224 */ /* 0x000fe200078e0a06 */
[----:B------:R-:W-:Y:S01]  /*5990*/  LOP3.LUT R18, R18, R13, RZ, 0xc0, !PT ;  /* 0x0000000d12127212 */ /* 0x000fe200078ec0ff */
[----:B------:R-:W-:Y:S02]  /*59a0*/  IMAD.MOV.U32 R16, RZ, RZ, R21 ;  /* 0x000000ffff107224 */ /* 0x000fe400078e0015 */
[----:B------:R-:W-:Y:S02]  /*59b0*/  IMAD R9, R9, R6, R3 ;  /* 0x0000000609097224 */ /* 0x000fe400078e0203 */
[----:B--2---:R-:W-:-:S02]  /*59c0*/  IMAD R3, R12, R27, R23 ;  /* 0x0000001b0c037224 */ /* 0x004fc400078e0217 */
[----:B---3--:R-:W-:Y:S02]  /*59d0*/  IMAD R10, R9, R30, R10 ;  /* 0x0000001e090a7224 */ /* 0x008fe400078e020a */
[----:B------:R-:W-:Y:S02]  /*59e0*/  IMAD.MOV.U32 R6, RZ, RZ, 0x1 ;  /* 0x00000001ff067424 */ /* 0x000fe400078e00ff */
[----:B------:R-:W-:-:S03]  /*59f0*/  IMAD R9, R3, R24, R18 ;  /* 0x0000001803097224 */ /* 0x000fc600078e0212 */
[----:B------:R-:W-:Y:S02]  /*5a00*/  PRMT R3, R6, 0x7610, R3 ;  /* 0x0000761006037816 */ /* 0x000fe40000000003 */
[----:B------:R-:W-:Y:S02]  /*5a10*/  SEL R6, R9, R10, !P4 ;  /* 0x0000000a09067207 */ /* 0x000fe40006000000 */
[----:B------:R-:W-:-:S07]  /*5a20*/  SEL R18, R10, R9, !P4 ;  /* 0x000000090a127207 */ /* 0x000fce0006000000 */
.L_x_106:
[----:B------:R-:W-:-:S08]  /*5a30*/  NOP ;  /* 0x0000000000007918 */ /* 0x000fd00000000000 */
[----:B------:R-:W0:-:S00]  /*5a40*/  USETMAXREG.DEALLOC.CTAPOOL 0x28 ;  /* 0x00000028000079c8 */ /* 0x000e0000080e0500 */
[----:B0-----:R-:W-:-:S13]  /*5a50*/  ISETP.NE.AND P0, PT, R7, RZ, PT ;  /* 0x000000ff0700720c */ /* 0x001fda0003f05270 */
[----:B------:R-:W-:Y:S05]  /*5a60*/  @P0 EXIT ;  /* 0x000000000000094d */ /* 0x000fea0003800000 */
[----:B------:R-:W-:Y:S01]  /*5a70*/  LOP3.LUT P0, RZ, R3, 0xff, RZ, 0xc0, !PT ;  /* 0x000000ff03ff7812 */ /* 0x000fe2000780c0ff */
[----:B------:R-:W-:Y:S02]  /*5a80*/  IMAD.MOV.U32 R15, RZ, RZ, 0x1 ;  /* 0x00000001ff0f7424 */ /* 0x000fe400078e00ff */
[----:B------:R-:W-:-:S10]  /*5a90*/  IMAD.MOV.U32 R14, RZ, RZ, RZ ;  /* 0x000000ffff0e7224 */ /* 0x000fd400078e00ff */
[----:B------:R-:W-:Y:S05]  /*5aa0*/  @!P0 BRA `(.L_x_109) ;  /* 0x0000000c00408947 */ /* 0x000fea0003800000 */
[----:B------:R-:W0:Y:S01]  /*5ab0*/  LDC R3, c[0x0][0x28c] ;  /* 0x0000a300ff037b82 */ /* 0x000e220000000800 */
[----:B------:R-:W1:Y:S01]  /*5ac0*/  S2R R10, SR_CgaCtaId ;  /* 0x00000000000a7919 */ /* 0x000e620000008800 */
[----:B------:R-:W-:Y:S01]  /*5ad0*/  ULDC UR5, c[0x0][0x658] ;  /* 0x0001960000057ab9 */ /* 0x000fe20000000800 */
[----:B------:R-:W-:Y:S01]  /*5ae0*/  UMOV UR7, 0xffffffff ;  /* 0xffffffff00077882 */ /* 0x000fe20000000000 */
[----:B------:R-:W-:Y:S01]  /*5af0*/  ULDC UR6, c[0x0][0xc] ;  /* 0x0000030000067ab9 */ /* 0x000fe20000000800 */
[----:B------:R-:W-:Y:S01]  /*5b00*/  USHF.L.U32 UR8, UR7, UR5, URZ ;  /* 0x0000000507087299 */ /* 0x000fe2000800063f */
[----:B------:R-:W-:Y:S01]  /*5b10*/  BSSY B0, `(.L_x_109) ;  /* 0x00000c9000007945 */ /* 0x000fe20003800000 */
[----:B------:R-:W-:Y:S01]  /*5b20*/  UMOV UR9, 0x1 ;  /* 0x0000000100097882 */ /* 0x000fe20000000000 */
[----:B------:R-:W-:Y:S01]  /*5b30*/  ULDC UR7, c[0x0][0x10] ;  /* 0x0000040000077ab9 */ /* 0x000fe20000000800 */
[----:B------:R-:W-:Y:S01]  /*5b40*/  USHF.L.U32 UR18, UR9, UR5, URZ ;  /* 0x0000000509127299 */ /* 0x000fe2000800063f */
[----:B------:R-:W-:Y:S01]  /*5b50*/  IMAD.MOV.U32 R12, RZ, RZ, 0x1 ;  /* 0x00000001ff0c7424 */ /* 0x000fe200078e00ff */
[----:B------:R-:W-:Y:S01]  /*5b60*/  UIMAD.WIDE.U32 UR6, UR6, UR7, URZ ;  /* 0x00000007060672a5 */ /* 0x000fe2000f8e003f */
[----:B------:R-:W-:Y:S01]  /*5b70*/  LOP3.LUT R17, R2, 0x2, RZ, 0xfc, !PT ;  /* 0x0000000202117812 */ /* 0x000fe200078efcff */
[----:B------:R-:W-:Y:S01]  /*5b80*/  ULDC UR5, c[0x0][0x14] ;  /* 0x0000050000057ab9 */ /* 0x000fe20000000800 */
[----:B------:R-:W-:Y:S01]  /*5b90*/  IMAD.MOV.U32 R15, RZ, RZ, 0x1 ;  /* 0x00000001ff0f7424 */ /* 0x000fe200078e00ff */
[----:B------:R-:W-:Y:S01]  /*5ba0*/  UIMAD.WIDE.U32 UR20, UR6, UR5, URZ ;  /* 0x00000005061472a5 */ /* 0x000fe2000f8e003f */
[----:B------:R-:W-:Y:S01]  /*5bb0*/  IMAD.MOV.U32 R14, RZ, RZ, RZ ;  /* 0x000000ffff0e7224 */ /* 0x000fe200078e00ff */
[----:B------:R-:W-:Y:S01]  /*5bc0*/  UIMAD UR13, UR7, UR5, URZ ;  /* 0x00000005070d72a4 */ /* 0x000fe2000f8e023f */
[----:B------:R-:W-:Y:S01]  /*5bd0*/  ULDC UR4, c[0x0][0x600] ;  /* 0x0001800000047ab9 */ /* 0x000fe20000000800 */
[----:B------:R-:W-:-:S02]  /*5be0*/  ULOP3.LUT UR17, URZ, UR8, URZ, 0x33, !UPT ;  /* 0x000000083f117292 */ /* 0x000fc4000f8e333f */
[----:B------:R-:W-:Y:S01]  /*5bf0*/  UIADD3 UR4, UR4, -0x1, URZ ;  /* 0xffffffff04047890 */ /* 0x000fe2000fffe03f */
[----:B0-----:R-:W-:Y:S01]  /*5c00*/  VIADD R3, R3, 0x3f ;  /* 0x0000003f03037836 */ /* 0x001fe20000000000 */
[----:B------:R-:W-:Y:S01]  /*5c10*/  UIADD3 UR13, UR21, UR13, URZ ;  /* 0x0000000d150d7290 */ /* 0x000fe2000fffe03f */
[----:B------:R-:W-:-:S03]  /*5c20*/  ULDC.64 UR22, c[0x0][0x198] ;  /* 0x0000660000167ab9 */ /* 0x000fc60000000a00 */
[----:B------:R-:W-:-:S04]  /*5c30*/  SHF.R.S32.HI R8, RZ, 0x1f, R3 ;  /* 0x0000001fff087819 */ /* 0x000fc80000011403 */
[----:B------:R-:W-:Y:S01]  /*5c40*/  LEA.HI R8, R8, R3, RZ, 0x6 ;  /* 0x0000000308087211 */ /* 0x000fe200078f30ff */
[C---:B-1----:R-:W-:Y:S02]  /*5c50*/  IMAD.SHL.U32 R11, R10.reuse, 0x20, RZ ;  /* 0x000000200a0b7824 */ /* 0x042fe400078e00ff */
[----:B------:R-:W-:Y:S01]  /*5c60*/  IMAD.SHL.U32 R10, R10, 0x800, RZ ;  /* 0x000008000a0a7824 */ /* 0x000fe200078e00ff */
[----:B------:R-:W-:Y:S02]  /*5c70*/  SHF.R.S32.HI R13, RZ, 0x6, R8 ;  /* 0x00000006ff0d7819 */ /* 0x000fe40000011408 */
[----:B------:R-:W-:Y:S02]  /*5c80*/  LOP3.LUT R11, R11, 0x20, RZ, 0xc0, !PT ;  /* 0x000000200b0b7812 */ /* 0x000fe400078ec0ff */
[----:B------:R-:W-:Y:S01]  /*5c90*/  LOP3.LUT R10, R10, 0x800, RZ, 0xc0, !PT ;  /* 0x000008000a0a7812 */ /* 0x000fe200078ec0ff */
[----:B------:R-:W-:-:S07]  /*5ca0*/  VIADD R3, R13, 0x1 ;  /* 0x000000010d037836 */ /* 0x000fce0000000000 */
.L_x_120:
[----:B------:R-:W-:-:S03]  /*5cb0*/  UMOV UR5, 0xffffffff ;  /* 0xffffffff00057882 */ /* 0x000fc60000000000 */
[----:B------:R-:W-:Y:S05]  /*5cc0*/  BRA.DIV UR5, `(.L_x_110) ;  /* 0x0000000e05a87947 */ /* 0x000fea000b800000 */
[----:B------:R-:W-:-:S13]  /*5cd0*/  ELECT P0, URZ, PT ;  /* 0x00000000003f782f */ /* 0x000fda0003800000 */
.L_x_131:
[----:B------:R-:W0:Y:S01]  /*5ce0*/  LDC R7, c[0x0][0x28c] ;  /* 0x0000a300ff077b82 */ /* 0x000e220000000800 */
[----:B------:R-:W-:Y:S01]  /*5cf0*/  BSSY B1, `(.L_x_111) ;  /* 0x0000038000017945 */ /* 0x000fe20003800000 */
[----:B0-----:R-:W-:-:S13]  /*5d00*/  ISETP.LT.OR P0, PT, R7, 0x1, !P0 ;  /* 0x000000010700780c */ /* 0x001fda0004701670 */
[----:B------:R-:W-:Y:S05]  /*5d10*/  @P0 BRA `(.L_x_112) ;  /* 0x0000000000d40947 */ /* 0x000fea0003800000 */
[----:B------:R-:W-:Y:S02]  /*5d20*/  IMAD R19, R6, 0x40, R11 ;  /* 0x0000004006137824 */ /* 0x000fe400078e020b */
[----:B------:R-:W-:Y:S02]  /*5d30*/  IMAD.SHL.U32 R20, R18, 0x80, RZ ;  /* 0x0000008012147824 */ /* 0x000fe400078e00ff */
[----:B------:R-:W-:Y:S02]  /*5d40*/  IMAD.MOV.U32 R23, RZ, RZ, RZ ;  /* 0x000000ffff177224 */ /* 0x000fe400078e00ff */
[----:B------:R-:W-:Y:S02]  /*5d50*/  IMAD.MOV.U32 R6, RZ, RZ, R3 ;  /* 0x000000ffff067224 */ /* 0x000fe400078e0003 */
[----:B------:R-:W-:Y:S02]  /*5d60*/  IMAD.MOV.U32 R7, RZ, RZ, R15 ;  /* 0x000000ffff077224 */ /* 0x000fe400078e000f */
[----:B------:R-:W-:-:S07]  /*5d70*/  IMAD.MOV.U32 R9, RZ, RZ, R14 ;  /* 0x000000ffff097224 */ /* 0x000fce00078e000e */
.L_x_115:
[----:B------:R-:W0:Y:S01]  /*5d80*/  S2R R21, SR_CgaCtaId ;  /* 0x0000000000157919 */ /* 0x000e220000008800 */
[----:B------:R-:W-:Y:S02]  /*5d90*/  MOV R8, 0x400 ;  /* 0x0000040000087802 */ /* 0x000fe40000000f00 */
[----:B------:R-:W-:-:S13]  /*5da0*/  LOP3.LUT P1, RZ, R0, 0x7f, RZ, 0xc0, !PT ;  /* 0x0000007f00ff7812 */ /* 0x000fda000782c0ff */
[----:B------:R-:W1:Y:S01]  /*5db0*/  @!P1 LDC R18, c[0x0][0x500] ;  /* 0x00014000ff129b82 */ /* 0x000e620000000800 */
[----:B0-----:R-:W-:Y:S02]  /*5dc0*/  LEA R22, R21, R8, 0x18 ;  /* 0x0000000815167211 */ /* 0x001fe400078ec0ff */
[----:B------:R-:W-:-:S03]  /*5dd0*/  SHF.L.U32 R8, R7, 0x1f, RZ ;  /* 0x0000001f07087819 */ /* 0x000fc600000006ff */
[----:B------:R-:W-:-:S04]  /*5de0*/  IMAD R21, R9, 0x8, R22 ;  /* 0x0000000809157824 */ /* 0x000fc800078e0216 */
[----:B------:R-:W0:Y:S02]  /*5df0*/  SYNCS.PHASECHK.TRANS64.TRYWAIT P0, [R21+URZ+0x20], R8 ;  /* 0x00002008150075a7 */ /* 0x000e24000800017f */
[----:B01----:R-:W-:Y:S05]  /*5e00*/  @!P0 BRA `(.L_x_113) ;  /* 0x0000000c00788947 */ /* 0x003fea0003800000 */
.L_x_132:
[----:B0-----:R-:W-:Y:S01]  /*5e10*/  PRMT R8, R17, 0x9910, RZ ;  /* 0x0000991011087816 */ /* 0x001fe200000000ff */
[----:B------:R0:W-:Y:S03]  /*5e20*/  @!P1 SYNCS.ARRIVE.TRANS64 RZ, [R21+URZ], R18 ;  /* 0x0000001215ff99a7 */ /* 0x0001e6000800003f */
[----:B------:R-:W-:-:S13]  /*5e30*/  ISETP.NE.AND P0, PT, R8, 0x2, PT ;  /* 0x000000020800780c */ /* 0x000fda0003f05270 */
[----:B0-----:R-:W-:Y:S05]  /*5e40*/  @P0 BRA `(.L_x_114) ;  /* 0x0000000000040947 */ /* 0x001fea0003800000 */
[----:B------:R-:W-:Y:S01]  /*5e50*/  BPT.TRAP 0x1 ;  /* 0x000000040000795c */ /* 0x000fe20000300000 */
.L_x_114:
[----:B------:R-:W-:Y:S01]  /*5e60*/  R2UR UR16, R22 ;  /* 0x00000000161072ca */ /* 0x000fe200000e0000 */
[----:B------:R-:W-:Y:S01]  /*5e70*/  IMAD R22, R9, 0x2000, R22 ;  /* 0x0000200009167824 */ /* 0x000fe200078e0216 */
[----:B------:R-:W-:Y:S01]  /*5e80*/  R2UR UR9, R21 ;  /* 0x00000000150972ca */ /* 0x000fe200000e0000 */
[C---:B------:R-:W-:Y:S01]  /*5e90*/  IMAD R8, R9.reuse, 0x1000, R10 ;  /* 0x0000100009087824 */ /* 0x040fe200078e020a */
[----:B------:R-:W-:Y:S01]  /*5ea0*/  UIADD3 UR6, UP0, UR22, 0xf0, URZ ;  /* 0x000000f016067890 */ /* 0x000fe2000ff1e03f */
[----:B------:R-:W-:Y:S01]  /*5eb0*/  VIADD R6, R6, 0xffffffff ;  /* 0xffffffff06067836 */ /* 0x000fe20000000000 */
[----:B------:R-:W-:Y:S01]  /*5ec0*/  R2UR UR5, R22 ;  /* 0x00000000160572ca */ /* 0x000fe200000e0000 */
[----:B------:R-:W-:Y:S01]  /*5ed0*/  UIADD3 UR24, UP1, UR22, 0x1f0, URZ ;  /* 0x000001f016187890 */ /* 0x000fe2000ff3e03f */
[----:B------:R-:W-:Y:S01]  /*5ee0*/  R2UR UR8, R8 ;  /* 0x00000000080872ca */ /* 0x000fe200000e0000 */
[----:B------:R-:W-:Y:S01]  /*5ef0*/  UIADD3.X UR7, URZ, UR23, URZ, UP0, !UPT ;  /* 0x000000173f077290 */ /* 0x000fe200087fe43f */
[----:B------:R-:W-:Y:S01]  /*5f00*/  R2UR UR11, R20 ;  /* 0x00000000140b72ca */ /* 0x000fe200000e0000 */
[----:B------:R-:W-:Y:S01]  /*5f10*/  VIADD R9, R9, 0x1 ;  /* 0x0000000109097836 */ /* 0x000fe20000000000 */
[----:B------:R-:W-:Y:S01]  /*5f20*/  R2UR UR10, R23 ;  /* 0x00000000170a72ca */ /* 0x000fe200000e0000 */
[----:B------:R-:W-:Y:S01]  /*5f30*/  UIADD3.X UR25, URZ, UR23, URZ, UP1, !UPT ;  /* 0x000000173f197290 */ /* 0x000fe20008ffe43f */
[----:B------:R-:W-:Y:S01]  /*5f40*/  R2UR UR12, R16 ;  /* 0x00000000100c72ca */ /* 0x000fe200000e0000 */
[----:B------:R-:W-:Y:S01]  /*5f50*/  UMOV UR14, 0x0 ;  /* 0x00000000000e7882 */ /* 0x000fe20000000000 */
[----:B------:R-:W-:Y:S01]  /*5f60*/  R2UR UR19, R19 ;  /* 0x00000000131372ca */ /* 0x000fe200000e0000 */
[----:B------:R-:W-:Y:S01]  /*5f70*/  UMOV UR15, 0x10000000 ;  /* 0x10000000000f7882 */ /* 0x000fe20000000000 */
[----:B------:R-:W-:Y:S01]  /*5f80*/  ISETP.GT.AND P1, PT, R6, 0x1, PT ;  /* 0x000000010600780c */ /* 0x000fe20003f24270 */
[----:B------:R-:W-:Y:S01]  /*5f90*/  UIADD3 UR5, UR5, 0x100, URZ ;  /* 0x0000010005057890 */ /* 0x000fe2000fffe03f */
[----:B------:R-:W-:Y:S01]  /*5fa0*/  ISETP.NE.AND P0, PT, R9, 0x4, PT ;  /* 0x000000040900780c */ /* 0x000fe20003f05270 */
[----:B------:R-:W-:Y:S01]  /*5fb0*/  UIADD3 UR16, UR16, 0x8100, UR8 ;  /* 0x0000810010107890 */ /* 0x000fe2000fffe008 */
[----:B------:R-:W-:Y:S01]  /*5fc0*/  VIADD R23, R23, 0x40 ;  /* 0x0000004017177836 */ /* 0x000fe20000000000 */
[----:B------:R-:W-:Y:S01]  /*5fd0*/  UMOV UR26, 0x30000 ;  /* 0x00030000001a7882 */ /* 0x000fe20000000000 */
[----:B------:R-:W-:-:S02]  /*5fe0*/  SEL R8, RZ, 0x1, P0 ;  /* 0x00000001ff087807 */ /* 0x000fc40000000000 */
[----:B------:R-:W-:Y:S01]  /*5ff0*/  UMOV UR8, UR5 ;  /* 0x0000000500087c82 */ /* 0x000fe20008000000 */
[----:B------:R-:W-:Y:S01]  /*6000*/  SEL R9, R9, RZ, P0 ;  /* 0x000000ff09097207 */ /* 0x000fe20000000000 */
[----:B------:R0:W-:Y:S01]  /*6010*/  UTMALDG.3D [UR8], [UR6], desc[UR14] ;  /* 0x00000e08060075b4 */ /* 0x0001e20008011000 */
[----:B------:R-:W-:Y:S01]  /*6020*/  LOP3.LUT R7, R7, R8, RZ, 0x3c, !PT ;  /* 0x0000000807077212 */ /* 0x000fe200078e3cff */
[----:B0-----:R-:W-:Y:S01]  /*6030*/  UMOV UR11, UR19 ;  /* 0x00000013000b7c82 */ /* 0x001fe20008000000 */
[----:B------:R-:W-:Y:S02]  /*6040*/  UMOV UR8, UR16 ;  /* 0x0000001000087c82 */ /* 0x000fe40008000000 */
[----:B------:R0:W-:Y:S02]  /*6050*/  UTMALDG.3D.MULTICAST [UR8], [UR24], UR26, desc[UR14] ;  /* 0x00000e08180073b4 */ /* 0x0001e4000801181a */
[----:B0-----:R-:W-:Y:S05]  /*6060*/  @P1 BRA `(.L_x_115) ;  /* 0xfffffffc00441947 */ /* 0x001fea000383ffff */
.L_x_112:
[----:B------:R-:W-:Y:S05]  /*6070*/  BSYNC B1 ;  /* 0x0000000000017941 */ /* 0x000fea0003800000 */
.L_x_111:
[----:B------:R-:W-:Y:S01]  /*6080*/  LOP3.LUT P1, RZ, R12, 0xff, RZ, 0xc0, !PT ;  /* 0x000000ff0cff7812 */ /* 0x000fe2000782c0ff */
[----:B------:R-:W-:Y:S01]  /*6090*/  IMAD.IADD R14, R13, 0x1, R14 ;  /* 0x000000010d0e7824 */ /* 0x000fe200078e020e */
[----:B------:R-:W-:Y:S01]  /*60a0*/  IADD3 R4, P2, R4, UR20, RZ ;  /* 0x0000001404047c10 */ /* 0x000fe2000ff5e0ff */
[----:B------:R-:W-:Y:S01]  /*60b0*/  ULDC.64 UR6, c[0x0][0x650] ;  /* 0x0001940000067ab9 */ /* 0x000fe20000000a00 */
[----:B------:R-:W-:Y:S01]  /*60c0*/  BSSY B1, `(.L_x_116) ;  /* 0x000006b000017945 */ /* 0x000fe20003800000 */
[----:B------:R-:W-:Y:S01]  /*60d0*/  IMAD.MOV.U32 R18, RZ, RZ, -0x1 ;  /* 0xffffffffff127424 */ /* 0x000fe200078e00ff */
[----:B------:R-:W-:Y:S01]  /*60e0*/  SHF.R.U32.HI R6, RZ, 0x2, R14 ;  /* 0x00000002ff067819 */ /* 0x000fe2000001160e */
[----:B------:R-:W-:Y:S01]  /*60f0*/  IMAD.MOV.U32 R16, RZ, RZ, -0x1 ;  /* 0xffffffffff107424 */ /* 0x000fe200078e00ff */
[----:B------:R-:W-:Y:S02]  /*6100*/  ISETP.GT.U32.AND P0, PT, R14, 0x3, PT ;  /* 0x000000030e00780c */ /* 0x000fe40003f04070 */
[----:B------:R-:W-:-:S02]  /*6110*/  LOP3.LUT R6, R6, 0x1, RZ, 0xc0, !PT ;  /* 0x0000000106067812 */ /* 0x000fc400078ec0ff */
[----:B------:R-:W-:Y:S01]  /*6120*/  ISETP.LT.U32.AND P0, PT, R13, 0x4, P0 ;  /* 0x000000040d00780c */ /* 0x000fe20000701070 */
[----:B------:R-:W0:Y:S01]  /*6130*/  @P1 S2R R8, SR_CgaCtaId ;  /* 0x0000000000081919 */ /* 0x000e220000008800 */
[----:B------:R-:W-:Y:S02]  /*6140*/  @P1 MOV R7, 0x400 ;  /* 0x0000040000071802 */ /* 0x000fe40000000f00 */
[----:B------:R-:W-:Y:S02]  /*6150*/  IADD3.X R5, R5, UR13, RZ, P2, !PT ;  /* 0x0000000d05057c10 */ /* 0x000fe400097fe4ff */
[----:B------:R-:W-:Y:S02]  /*6160*/  ISETP.GE.U32.AND P2, PT, R4, UR6, PT ;  /* 0x0000000604007c0c */ /* 0x000fe4000bf46070 */
[----:B------:R-:W-:Y:S02]  /*6170*/  LOP3.LUT R14, R14, 0x3, RZ, 0xc0, !PT ;  /* 0x000000030e0e7812 */ /* 0x000fe400078ec0ff */
[----:B------:R-:W-:-:S02]  /*6180*/  PRMT R12, RZ, 0x7610, R12 ;  /* 0x00007610ff0c7816 */ /* 0x000fc4000000000c */
[----:B0-----:R-:W-:-:S04]  /*6190*/  @P1 LEA R7, R8, R7, 0x18 ;  /* 0x0000000708071211 */ /* 0x001fc800078ec0ff */
[----:B------:R0:W-:Y:S01]  /*61a0*/  @P1 SYNCS.ARRIVE.TRANS64.A1T0 RZ, [R7+URZ+0x58], RZ ;  /* 0x000058ff07ff19a7 */ /* 0x0001e2000810003f */
[----:B------:R-:W-:Y:S02]  /*61b0*/  ISETP.NE.U32.AND P1, PT, R6, 0x1, PT ;  /* 0x000000010600780c */ /* 0x000fe40003f25070 */
[----:B------:R-:W-:Y:S02]  /*61c0*/  SEL R6, RZ, 0x1, !P0 ;  /* 0x00000001ff067807 */ /* 0x000fe40004000000 */
[----:B------:R-:W-:Y:S02]  /*61d0*/  ISETP.GE.U32.AND.EX P0, PT, R5, UR7, PT, P2 ;  /* 0x0000000705007c0c */ /* 0x000fe4000bf06120 */
[----:B------:R-:W-:-:S04]  /*61e0*/  ISETP.GT.U32.AND P1, PT, R13, 0x3, !P1 ;  /* 0x000000030d00780c */ /* 0x000fc80004f24070 */
[----:B0-----:R-:W-:-:S04]  /*61f0*/  SEL R7, RZ, 0x1, !P1 ;  /* 0x00000001ff077807 */ /* 0x001fc80004800000 */
[----:B------:R-:W-:Y:S01]  /*6200*/  LOP3.LUT R15, R7, R15, R6, 0x96, !PT ;  /* 0x0000000f070f7212 */ /* 0x000fe200078e9606 */
[----:B------:R-:W-:Y:S01]  /*6210*/  IMAD.MOV.U32 R6, RZ, RZ, -0x1 ;  /* 0xffffffffff067424 */ /* 0x000fe200078e00ff */
[----:B------:R-:W-:Y:S01]  /*6220*/  PRMT R7, RZ, 0x7610, R7 ;  /* 0x00007610ff077816 */ /* 0x000fe20000000007 */
[----:B------:R-:W-:Y:S06]  /*6230*/  @P0 BRA `(.L_x_117) ;  /* 0x00000004004c0947 */ /* 0x000fec0003800000 */
[----:B------:R-:W0:Y:S01]  /*6240*/  S2R R18, SR_CTAID.X ;  /* 0x0000000000127919 */ /* 0x000e220000002500 */
[----:B------:R-:W-:Y:S01]  /*6250*/  ULDC.64 UR6, c[0x0][0x628] ;  /* 0x00018a0000067ab9 */ /* 0x000fe20000000a00 */
[----:B------:R-:W-:Y:S01]  /*6260*/  ULDC UR8, c[0x0][0x630] ;  /* 0x00018c0000087ab9 */ /* 0x000fe20000000800 */
[----:B------:R-:W-:Y:S01]  /*6270*/  ISETP.NE.U32.AND P0, PT, RZ, UR6, PT ;  /* 0x00000006ff007c0c */ /* 0x000fe2000bf05070 */
[----:B------:R-:W1:Y:S01]  /*6280*/  S2R R19, SR_CTAID.Y ;  /* 0x0000000000137919 */ /* 0x000e620000002600 */
[----:B------:R-:W-:Y:S01]  /*6290*/  ULDC UR9, c[0x0][0x150] ;  /* 0x0000540000097ab9 */ /* 0x000fe20000000800 */
[----:B------:R-:W-:Y:S01]  /*62a0*/  IMAD.MOV.U32 R6, RZ, RZ, R4 ;  /* 0x000000ffff067224 */ /* 0x000fe200078e0004 */
[----:B------:R-:W-:Y:S01]  /*62b0*/  ISETP.NE.AND.EX P0, PT, RZ, UR7, PT, P0 ;  /* 0x00000007ff007c0c */ /* 0x000fe2000bf05300 */
[----:B------:R-:W-:Y:S01]  /*62c0*/  IMAD.MOV.U32 R7, RZ, RZ, R5 ;  /* 0x000000ffff077224 */ /* 0x000fe200078e0005 */
[----:B0-----:R-:W-:-:S11]  /*62d0*/  I2FP.F32.U32 R20, R18 ;  /* 0x0000001200147245 */ /* 0x001fd60000201000 */
[----:B------:R-:W-:Y:S05]  /*62e0*/  @!P0 BRA `(.L_x_118) ;  /* 0x0000000000288947 */ /* 0x000fea0003800000 */
[----:B------:R-:W-:Y:S02]  /*62f0*/  ULDC UR5, c[0x0][0x634] ;  /* 0x00018d0000057ab9 */ /* 0x000fe40000000800 */
[----:B------:R-:W-:-:S05]  /*6300*/  IADD3 R7, P0, R4, UR5, RZ ;  /* 0x0000000504077c10 */ /* 0x000fca000ff1e0ff */
[----:B------:R-:W-:-:S04]  /*6310*/  IMAD.X R21, RZ, RZ, R5, P0 ;  /* 0x000000ffff157224 */ /* 0x000fc800000e0605 */
[----:B------:R-:W-:-:S04]  /*6320*/  IMAD.WIDE.U32 R8, R21, UR6, RZ ;  /* 0x0000000615087c25 */ /* 0x000fc8000f8e00ff */
[----:B------:R-:W-:-:S04]  /*6330*/  IMAD.WIDE.U32 R8, P0, R7, UR7, R8 ;  /* 0x0000000707087c25 */ /* 0x000fc8000f800008 */
[----:B------:R-:W-:-:S04]  /*6340*/  IMAD.WIDE.U32 R6, R7, UR6, RZ ;  /* 0x0000000607067c25 */ /* 0x000fc8000f8e00ff */
[----:B------:R-:W-:Y:S01]  /*6350*/  IMAD.MOV.U32 R6, RZ, RZ, R9 ;  /* 0x000000ffff067224 */ /* 0x000fe200078e0009 */
[----:B------:R-:W-:Y:S01]  /*6360*/  IADD3 RZ, P1, R7, R8, RZ ;  /* 0x0000000807ff7210 */ /* 0x000fe20007f3e0ff */
[----:B------:R-:W-:-:S04]  /*6370*/  IMAD.X R7, RZ, RZ, RZ, P0 ;  /* 0x000000ffff077224 */ /* 0x000fc800000e06ff */
[----:B------:R-:W-:-:S08]  /*6380*/  IMAD.WIDE.U32.X R6, R21, UR7, R6, P1 ;  /* 0x0000000715067c25 */ /* 0x000fd000088e0406 */
.L_x_118:
[--C-:B------:R-:W-:Y:S01]  /*6390*/  SHF.R.U64 R16, R6, UR8, R7.reuse ;  /* 0x0000000806107c19 */ /* 0x100fe20008001207 */
[----:B------:R-:W-:Y:S01]  /*63a0*/  FMUL R20, R20, UR9 ;  /* 0x0000000914147c20 */ /* 0x000fe20008400000 */
[----:B------:R-:W0:Y:S01]  /*63b0*/  LDC R21, c[0x0][0x144] ;  /* 0x00005100ff157b82 */ /* 0x000e220000000800 */
[----:B-1----:R-:W-:Y:S01]  /*63c0*/  I2FP.F32.U32 R8, R19 ;  /* 0x0000001300087245 */ /* 0x002fe20000201000 */
[----:B------:R-:W-:Y:S01]  /*63d0*/  ULDC UR5, c[0x0][0x154] ;  /* 0x0000550000057ab9 */ /* 0x000fe20000000800 */
[----:B------:R-:W-:Y:S01]  /*63e0*/  SHF.R.U32.HI R6, RZ, UR8, R7 ;  /* 0x00000008ff067c19 */ /* 0x000fe20008011607 */
[----:B------:R-:W-:Y:S01]  /*63f0*/  ULDC.64 UR6, c[0x0][0x620] ;  /* 0x0001880000067ab9 */ /* 0x000fe20000000a00 */
[----:B------:R-:W-:Y:S01]  /*6400*/  IADD3 R7, P0, RZ, -R16, RZ ;  /* 0x80000010ff077210 */ /* 0x000fe20007f1e0ff */
[----:B------:R-:W1:Y:S01]  /*6410*/  F2I.U32.TRUNC.NTZ R20, R20 ;  /* 0x0000001400147305 */ /* 0x000e62000020f000 */
[----:B------:R-:W-:Y:S01]  /*6420*/  FMUL R8, R8, UR5 ;  /* 0x0000000508087c20 */ /* 0x000fe20008400000 */
[----:B------:R-:W2:Y:S01]  /*6430*/  LDC R22, c[0x0][0x148] ;  /* 0x00005200ff167b82 */ /* 0x000ea20000000800 */
[----:B------:R-:W-:Y:S01]  /*6440*/  ULDC UR5, c[0x0][0x618] ;  /* 0x0001860000057ab9 */ /* 0x000fe20000000800 */
[----:B------:R-:W-:-:S04]  /*6450*/  IMAD.X R6, RZ, RZ, ~R6, P0 ;  /* 0x000000ffff067224 */ /* 0x000fc800000e0e06 */
[----:B------:R-:W-:Y:S01]  /*6460*/  IMAD R6, R6, UR6, RZ ;  /* 0x0000000606067c24 */ /* 0x000fe2000f8e02ff */
[----:B------:R-:W3:Y:S03]  /*6470*/  F2I.U32.TRUNC.NTZ R8, R8 ;  /* 0x0000000800087305 */ /* 0x000ee6000020f000 */
[C---:B------:R-:W-:Y:S02]  /*6480*/  IMAD R9, R7.reuse, UR7, R6 ;  /* 0x0000000707097c24 */ /* 0x040fe4000f8e0206 */
[----:B------:R-:W-:Y:S01]  /*6490*/  IMAD.WIDE.U32 R6, R7, UR6, R4 ;  /* 0x0000000607067c25 */ /* 0x000fe2000f8e0004 */
[----:B------:R-:W-:Y:S02]  /*64a0*/  ULDC.64 UR6, c[0x0][0x640] ;  /* 0x0001900000067ab9 */ /* 0x000fe40000000a00 */
[----:B------:R-:W-:Y:S01]  /*64b0*/  ISETP.NE.U32.AND P0, PT, RZ, UR6, PT ;  /* 0x00000006ff007c0c */ /* 0x000fe2000bf05070 */
[----:B-1----:R-:W-:-:S02]  /*64c0*/  IMAD.MOV R20, RZ, RZ, -R20 ;  /* 0x000000ffff147224 */ /* 0x002fc400078e0a14 */
[----:B------:R-:W-:Y:S01]  /*64d0*/  IMAD.IADD R7, R7, 0x1, R9 ;  /* 0x0000000107077824 */ /* 0x000fe200078e0209 */
[----:B------:R-:W-:Y:S01]  /*64e0*/  ISETP.NE.AND.EX P0, PT, RZ, UR7, PT, P0 ;  /* 0x00000007ff007c0c */ /* 0x000fe2000bf05300 */
[----:B0-----:R-:W-:-:S03]  /*64f0*/  IMAD R18, R21, R20, R18 ;  /* 0x0000001415127224 */ /* 0x001fc600078e0212 */
[--C-:B------:R-:W-:Y:S01]  /*6500*/  SHF.R.U64 R20, R6, UR5, R7.reuse ;  /* 0x0000000506147c19 */ /* 0x100fe20008001207 */
[----:B---3--:R-:W-:Y:S01]  /*6510*/  IMAD.MOV R6, RZ, RZ, -R8 ;  /* 0x000000ffff067224 */ /* 0x008fe200078e0a08 */
[----:B------:R-:W-:Y:S01]  /*6520*/  SHF.R.U32.HI R7, RZ, UR5, R7 ;  /* 0x00000005ff077c19 */ /* 0x000fe20008011607 */
[----:B------:R-:W-:Y:S02]  /*6530*/  ULDC UR5, c[0x0][0x608] ;  /* 0x0001820000057ab9 */ /* 0x000fe40000000800 */
[----:B--2---:R-:W-:Y:S01]  /*6540*/  @P4 IMAD R18, R22, R6, R19 ;  /* 0x0000000616124224 */ /* 0x004fe200078e0213 */
[--C-:B------:R-:W-:Y:S02]  /*6550*/  SHF.R.U64 R22, R20, UR5, R7.reuse ;  /* 0x0000000514167c19 */ /* 0x100fe40008001207 */
[----:B------:R-:W-:Y:S01]  /*6560*/  SHF.R.U32.HI R7, RZ, UR5, R7 ;  /* 0x00000005ff077c19 */ /* 0x000fe20008011607 */
[----:B------:R-:W-:-:S03]  /*6570*/  ULDC UR5, c[0x0][0x658] ;  /* 0x0001960000057ab9 */ /* 0x000fc60000000800 */
[--C-:B------:R-:W-:Y:S02]  /*6580*/  SHF.R.U64 R19, R22, UR5, R7.reuse ;  /* 0x0000000516137c19 */ /* 0x100fe40008001207 */
[----:B------:R-:W-:-:S03]  /*6590*/  SHF.R.U32.HI R21, RZ, UR5, R7 ;  /* 0x00000005ff157c19 */ /* 0x000fc60008011607 */
[----:B------:R-:W-:Y:S02]  /*65a0*/  IMAD.MOV.U32 R8, RZ, RZ, R19 ;  /* 0x000000ffff087224 */ /* 0x000fe400078e0013 */
[----:B------:R-:W-:Y:S01]  /*65b0*/  IMAD.MOV.U32 R7, RZ, RZ, R21 ;  /* 0x000000ffff077224 */ /* 0x000fe200078e0015 */
[----:B------:R-:W-:Y:S06]  /*65c0*/  @!P0 BRA `(.L_x_119) ;  /* 0x00000000002c8947 */ /* 0x000fec0003800000 */
        /* <DEDUP_REMOVED lines=9> */
[----:B------:R-:W-:-:S04]  /*6660*/  IMAD.WIDE.U32.X R6, R21, UR7, R6, P1 ;  /* 0x0000000715067c25 */ /* 0x000fc800088e0406 */
[----:B------:R-:W-:-:S07]  /*6670*/  IMAD.MOV.U32 R8, RZ, RZ, R6 ;  /* 0x000000ffff087224 */ /* 0x000fce00078e0006 */
.L_x_119:
[----:B------:R-:W-:Y:S01]  /*6680*/  ULDC UR5, c[0x0][0x648] ;  /* 0x0001920000057ab9 */ /* 0x000fe20000000800 */
[----:B------:R-:W-:Y:S01]  /*6690*/  LOP3.LUT R6, R22, UR17, RZ, 0xc0, !PT ;  /* 0x0000001116067c12 */ /* 0x000fe2000f8ec0ff */
[----:B------:R-:W-:Y:S01]  /*66a0*/  ULDC UR6, c[0x0][0x610] ;  /* 0x0001840000067ab9 */ /* 0x000fe20000000800 */
[----:B------:R-:W-:Y:S01]  /*66b0*/  SHF.R.U64 R7, R8, UR5, R7 ;  /* 0x0000000508077c19 */ /* 0x000fe20008001207 */
[----:B------:R-:W-:Y:S01]  /*66c0*/  ULDC UR5, c[0x0][0x638] ;  /* 0x00018e0000057ab9 */ /* 0x000fe20000000800 */
[----:B------:R-:W-:-:S03]  /*66d0*/  LOP3.LUT R20, R20, UR4, RZ, 0xc0, !PT ;  /* 0x0000000414147c12 */ /* 0x000fc6000f8ec0ff */
[----:B------:R-:W-:Y:S02]  /*66e0*/  IMAD.MOV R8, RZ, RZ, -R7 ;  /* 0x000000ffff087224 */ /* 0x000fe400078e0a07 */
[----:B------:R-:W-:Y:S02]  /*66f0*/  IMAD R7, R7, UR18, R6 ;  /* 0x0000001207077c24 */ /* 0x000fe4000f8e0206 */
[----:B------:R-:W-:Y:S01]  /*6700*/  IMAD R19, R8, UR5, R19 ;  /* 0x0000000508137c24 */ /* 0x000fe2000f8e0213 */
[----:B------:R-:W-:Y:S01]  /*6710*/  ULDC UR5, c[0x0][0x600] ;  /* 0x0001800000057ab9 */ /* 0x000fe20000000800 */
[----:B------:R-:W-:Y:S02]  /*6720*/  IMAD R18, R7, UR6, R18 ;  /* 0x0000000607127c24 */ /* 0x000fe4000f8e0212 */
[----:B------:R-:W-:Y:S02]  /*6730*/  IMAD R19, R19, UR5, R20 ;  /* 0x0000000513137c24 */ /* 0x000fe4000f8e0214 */
[----:B------:R-:W-:-:S03]  /*6740*/  IMAD.MOV.U32 R7, RZ, RZ, 0x1 ;  /* 0x00000001ff077424 */ /* 0x000fc600078e00ff */
[----:B------:R-:W-:Y:S02]  /*6750*/  SEL R6, R19, R18, !P4 ;  /* 0x0000001213067207 */ /* 0x000fe40006000000 */
[----:B------:R-:W-:-:S07]  /*6760*/  SEL R18, R18, R19, !P4 ;  /* 0x0000001312127207 */ /* 0x000fce0006000000 */
.L_x_117:
[----:B------:R-:W-:Y:S05]  /*6770*/  BSYNC B1 ;  /* 0x0000000000017941 */ /* 0x000fea0003800000 */
.L_x_116:
[----:B------:R-:W-:-:S13]  /*6780*/  LOP3.LUT P0, RZ, R7, 0xff, RZ, 0xc0, !PT ;  /* 0x000000ff07ff7812 */ /* 0x000fda000780c0ff */
[----:B------:R-:W-:Y:S05]  /*6790*/  @P0 BRA `(.L_x_120) ;  /* 0xfffffff400440947 */ /* 0x000fea000383ffff */
[----:B------:R-:W-:Y:S05]  /*67a0*/  BSYNC B0 ;  /* 0x0000000000007941 */ /* 0x000fea0003800000 */
.L_x_109:
[----:B------:R-:W-:-:S03]  /*67b0*/  UMOV UR5, 0xffffffff ;  /* 0xffffffff00057882 */ /* 0x000fc60000000000 */
[----:B------:R-:W-:Y:S05]  /*67c0*/  BRA.DIV UR5, `(.L_x_121) ;  /* 0x00000006051c7947 */ /* 0x000fea000b800000 */
[----:B------:R-:W-:-:S13]  /*67d0*/  ELECT P0, URZ, PT ;  /* 0x00000000003f782f */ /* 0x000fda0003800000 */
.L_x_135:
[----:B------:R-:W-:Y:S04]  /*67e0*/  BSSY B0, `(.L_x_122) ;  /* 0x000002b000007945 */ /* 0x000fe80003800000 */
[----:B------:R-:W-:Y:S05]  /*67f0*/  @!P0 BRA `(.L_x_123) ;  /* 0x0000000000a48947 */ /* 0x000fea0003800000 */
[----:B------:R-:W-:-:S04]  /*6800*/  LOP3.LUT R2, R2, 0x2, RZ, 0xfc, !PT ;  /* 0x0000000202027812 */ /* 0x000fc800078efcff */
[----:B------:R-:W-:-:S13]  /*6810*/  ISETP.NE.AND P0, PT, R2, 0x3, PT ;  /* 0x000000030200780c */ /* 0x000fda0003f05270 */
[----:B------:R-:W-:Y:S05]  /*6820*/  @!P0 BRA `(.L_x_124) ;  /* 0x0000000000048947 */ /* 0x000fea0003800000 */
[----:B------:R-:W-:Y:S01]  /*6830*/  BPT.TRAP 0x1 ;  /* 0x000000040000795c */ /* 0x000fe20000300000 */
.L_x_124:
[----:B------:R-:W0:Y:S01]  /*6840*/  S2R R3, SR_CgaCtaId ;  /* 0x0000000000037919 */ /* 0x000e220000008800 */
[----:B------:R-:W-:Y:S02]  /*6850*/  MOV R0, 0x400 ;  /* 0x0000040000007802 */ /* 0x000fe40000000f00 */
[----:B------:R-:W-:Y:S02]  /*6860*/  SHF.L.U32 R2, R15, 0x1f, RZ ;  /* 0x0000001f0f027819 */ /* 0x000fe400000006ff */
[----:B0-----:R-:W-:-:S05]  /*6870*/  LEA R3, R3, R0, 0x18 ;  /* 0x0000000003037211 */ /* 0x001fca00078ec0ff */
[----:B------:R-:W-:-:S04]  /*6880*/  VIADD R3, R3, 0x20 ;  /* 0x0000002003037836 */ /* 0x000fc80000000000 */
[C---:B------:R-:W-:Y:S02]  /*6890*/  IMAD R5, R14.reuse, 0x8, R3 ;  /* 0x000000080e057824 */ /* 0x040fe400078e0203 */
[----:B------:R-:W-:Y:S02]  /*68a0*/  VIADD R14, R14, 0x1 ;  /* 0x000000010e0e7836 */ /* 0x000fe40000000000 */
[----:B------:R-:W0:Y:S03]  /*68b0*/  SYNCS.PHASECHK.TRANS64.TRYWAIT P0, [R5+URZ], R2 ;  /* 0x00000002050075a7 */ /* 0x000e26000800017f */
[----:B------:R-:W-:-:S04]  /*68c0*/  ISETP.NE.AND P1, PT, R14, 0x4, PT ;  /* 0x000000040e00780c */ /* 0x000fc80003f25270 */
[----:B------:R-:W-:Y:S02]  /*68d0*/  SEL R0, RZ, 0x1, P1 ;  /* 0x00000001ff007807 */ /* 0x000fe40000800000 */
[----:B------:R-:W-:Y:S02]  /*68e0*/  SEL R14, R14, RZ, P1 ;  /* 0x000000ff0e0e7207 */ /* 0x000fe40000800000 */
[----:B------:R-:W-:-:S03]  /*68f0*/  LOP3.LUT R15, R15, R0, RZ, 0x3c, !PT ;  /* 0x000000000f0f7212 */ /* 0x000fc600078e3cff */
[----:B------:R-:W-:Y:S01]  /*6900*/  IMAD R7, R14, 0x8, R3 ;  /* 0x000000080e077824 */ /* 0x000fe200078e0203 */
[----:B------:R-:W-:Y:S01]  /*6910*/  SHF.L.U32 R4, R15, 0x1f, RZ ;  /* 0x0000001f0f047819 */ /* 0x000fe200000006ff */
[----:B0-----:R-:W-:Y:S06]  /*6920*/  @!P0 BRA `(.L_x_125) ;  /* 0x0000000000e48947 */ /* 0x001fec0003800000 */
.L_x_136:
[----:B------:R-:W1:Y:S01]  /*6930*/  SYNCS.PHASECHK.TRANS64.TRYWAIT P0, [R7+URZ], R4 ;  /* 0x00000004070075a7 */ /* 0x000e62000800017f */
[----:B------:R-:W-:-:S05]  /*6940*/  VIADD R0, R14, 0x1 ;  /* 0x000000010e007836 */ /* 0x000fca0000000000 */
[----:B------:R-:W-:-:S04]  /*6950*/  ISETP.NE.AND P1, PT, R0, 0x4, PT ;  /* 0x000000040000780c */ /* 0x000fc80003f25270 */
[----:B0-----:R-:W-:Y:S02]  /*6960*/  SEL R2, RZ, 0x1, P1 ;  /* 0x00000001ff027807 */ /* 0x001fe40000800000 */
[----:B------:R-:W-:Y:S02]  /*6970*/  SEL R0, R0, RZ, P1 ;  /* 0x000000ff00007207 */ /* 0x000fe40000800000 */
[----:B------:R-:W-:-:S03]  /*6980*/  LOP3.LUT R15, R15, R2, RZ, 0x3c, !PT ;  /* 0x000000020f0f7212 */ /* 0x000fc600078e3cff */
[----:B------:R-:W-:Y:S01]  /*6990*/  IMAD R6, R0, 0x8, R3 ;  /* 0x0000000800067824 */ /* 0x000fe200078e0203 */
[----:B------:R-:W-:Y:S01]  /*69a0*/  SHF.L.U32 R5, R15, 0x1f, RZ ;  /* 0x0000001f0f057819 */ /* 0x000fe200000006ff */
[----:B-1----:R-:W-:Y:S06]  /*69b0*/  @!P0 BRA `(.L_x_126) ;  /* 0x0000000000d48947 */ /* 0x002fec0003800000 */
.L_x_137:
[----:B------:R-:W1:Y:S01]  /*69c0*/  SYNCS.PHASECHK.TRANS64.TRYWAIT P0, [R6+URZ], R5 ;  /* 0x00000005060075a7 */ /* 0x000e62000800017f */
[----:B------:R-:W-:-:S05]  /*69d0*/  VIADD R0, R0, 0x1 ;  /* 0x0000000100007836 */ /* 0x000fca0000000000 */
[----:B------:R-:W-:-:S04]  /*69e0*/  ISETP.NE.AND P1, PT, R0, 0x4, PT ;  /* 0x000000040000780c */ /* 0x000fc80003f25270 */
[----:B------:R-:W-:Y:S02]  /*69f0*/  SEL R2, RZ, 0x1, P1 ;  /* 0x00000001ff027807 */ /* 0x000fe40000800000 */
[----:B------:R-:W-:Y:S02]  /*6a00*/  SEL R0, R0, RZ, P1 ;  /* 0x000000ff00007207 */ /* 0x000fe40000800000 */
[----:B------:R-:W-:Y:S01]  /*6a10*/  LOP3.LUT R2, R15, R2, RZ, 0x3c, !PT ;  /* 0x000000020f027212 */ /* 0x000fe200078e3cff */
[----:B-1----:R-:W-:Y:S06]  /*6a20*/  @!P0 BRA `(.L_x_127) ;  /* 0x0000000000cc8947 */ /* 0x002fec0003800000 */
.L_x_138:
[----:B------:R-:W-:Y:S01]  /*6a30*/  IMAD R3, R0, 0x8, R3 ;  /* 0x0000000800037824 */ /* 0x000fe200078e0203 */
[----:B------:R-:W-:-:S07]  /*6a40*/  SHF.L.U32 R0, R2, 0x1f, RZ ;  /* 0x0000001f02007819 */ /* 0x000fce00000006ff */
.L_x_128:
[----:B--2---:R2:W3:Y:S02]  /*6a50*/  SYNCS.PHASECHK.TRANS64.TRYWAIT P0, [R3+URZ], R0 ;  /* 0x00000000030075a7 */ /* 0x0044e4000800017f */
[----:B---3--:R-:W-:Y:S05]  /*6a60*/  @!P0 NANOSLEEP.SYNCS 0x989680 ;  /* 0x009896800000895d */ /* 0x008fea0003900000 */
[----:B------:R-:W3:Y:S02]  /*6a70*/  @!P0 SYNCS.PHASECHK.TRANS64 P0, [R3+URZ], R0 ;  /* 0x00000000030085a7 */ /* 0x000ee4000800007f */
[----:B---3--:R-:W-:Y:S05]  /*6a80*/  @!P0 BRA `(.L_x_128) ;  /* 0xfffffffc00f08947 */ /* 0x008fea000383ffff */
.L_x_123:
[----:B------:R-:W-:Y:S05]  /*6a90*/  BSYNC B0 ;  /* 0x0000000000007941 */ /* 0x000fea0003800000 */
.L_x_122:
[----:B------:R-:W-:Y:S05]  /*6aa0*/  EXIT ;  /* 0x000000000000794d */ /* 0x000fea0003800000 */
.L_x_21:
[----:B-1----:R-:W-:-:S04]  /*6ab0*/  IMAD.U32 R9, RZ, RZ, UR6 ;  /* 0x00000006ff097e24 */ /* 0x002fc8000f8e00ff */
[----:B------:R1:W3:Y:S03]  /*6ac0*/  SYNCS.PHASECHK.TRANS64.TRYWAIT P0, [R9+URZ], R8 ;  /* 0x00000008090075a7 */ /* 0x0002e6000800017f */
[----:B---3--:R-:W-:Y:S05]  /*6ad0*/  @!P0 NANOSLEEP.SYNCS 0x989680 ;  /* 0x009896800000895d */ /* 0x008fea0003900000 */
[----:B------:R-:W3:Y:S02]  /*6ae0*/  @!P0 SYNCS.PHASECHK.TRANS64 P0, [R9+URZ], R8 ;  /* 0x00000008090085a7 */ /* 0x000ee4000800007f */
[----:B---3--:R-:W-:Y:S05]  /*6af0*/  @!P0 BRA `(.L_x_21) ;  /* 0xfffffffc00ec8947 */ /* 0x008fea000383ffff */
[----:B------:R-:W-:Y:S05]  /*6b00*/  BRA `(.L_x_20) ;  /* 0xffffffa800c07947 */ /* 0x000fea000383ffff */
.L_x_27:
[----:B-1----:R-:W-:-:S04]  /*6b10*/  IMAD.U32 R11, RZ, RZ, UR12 ;  /* 0x0000000cff0b7e24 */ /* 0x002fc8000f8e00ff */
[----:B------:R1:W3:Y:S03]  /*6b20*/  SYNCS.PHASECHK.TRANS64.TRYWAIT P0, [R11+URZ], R10 ;  /* 0x0000000a0b0075a7 */ /* 0x0002e6000800017f */
[----:B---3--:R-:W-:Y:S05]  /*6b30*/  @!P0 NANOSLEEP.SYNCS 0x989680 ;  /* 0x009896800000895d */ /* 0x008fea0003900000 */
[----:B------:R-:W3:Y:S02]  /*6b40*/  @!P0 SYNCS.PHASECHK.TRANS64 P0, [R11+URZ], R10 ;  /* 0x0000000a0b0085a7 */ /* 0x000ee4000800007f */
[----:B---3--:R-:W-:Y:S05]  /*6b50*/  @!P0 BRA `(.L_x_27) ;  /* 0xfffffffc00ec8947 */ /* 0x008fea000383ffff */
[----:B------:R-:W-:Y:S05]  /*6b60*/  BRA `(.L_x_26) ;  /* 0xffffffb000487947 */ /* 0x000fea000383ffff */
.L_x_110:
[----:B------:R-:W-:Y:S01]  /*6b70*/  BSSY B1, `(.L_x_129) ;  /* 0x0000006000017945 */ /* 0x000fe20003800000 */
[----:B------:R-:W-:-:S07]  /*6b80*/  IMAD.MOV.U32 R7, RZ, RZ, -0x1 ;  /* 0xffffffffff077424 */ /* 0x000fce00078e00ff */
[----:B------:R-:W-:Y:S05]  /*6b90*/  WARPSYNC.COLLECTIVE R7, `(.L_x_130) ;  /* 0x00000000070c7348 */ /* 0x000fea0003c00000 */
[----:B------:R-:W-:Y:S02]  /*6ba0*/  ELECT P0, UR62, PT ;  /* 0x00000000003e782f */ /* 0x000fe40003800000 */
[----:B------:R-:W-:Y:S01]  /*6bb0*/  MOV R7, UR62 ;  /* 0x0000003e00077c02 */ /* 0x000fe20008000f00 */
[----:B------:R-:W-:Y:S10]  /*6bc0*/  ENDCOLLECTIVE ;  /* 0x000000000000791b */ /* 0x000ff40003800000 */
.L_x_130:
[----:B------:R-:W-:Y:S05]  /*6bd0*/  BSYNC B1 ;  /* 0x0000000000017941 */ /* 0x000fea0003800000 */
.L_x_129:
[----:B------:R-:W-:Y:S05]  /*6be0*/  BRA `(.L_x_131) ;  /* 0xfffffff0003c7947 */ /* 0x000fea000383ffff */
.L_x_113:
[----:B0-----:R0:W1:Y:S02]  /*6bf0*/  SYNCS.PHASECHK.TRANS64.TRYWAIT P0, [R21+URZ+0x20], R8 ;  /* 0x00002008150075a7 */ /* 0x001064000800017f */
[----:B-1----:R-:W-:Y:S05]  /*6c00*/  @!P0 NANOSLEEP.SYNCS 0x989680 ;  /* 0x009896800000895d */ /* 0x002fea0003900000 */
[----:B------:R-:W1:Y:S02]  /*6c10*/  @!P0 SYNCS.PHASECHK.TRANS64 P0, [R21+URZ+0x20], R8 ;  /* 0x00002008150085a7 */ /* 0x000e64000800007f */
[----:B-1----:R-:W-:Y:S05]  /*6c20*/  @!P0 BRA `(.L_x_113) ;  /* 0xfffffffc00f08947 */ /* 0x002fea000383ffff */
[----:B------:R-:W-:Y:S05]  /*6c30*/  BRA `(.L_x_132) ;  /* 0xfffffff000747947 */ /* 0x000fea000383ffff */
.L_x_121:
[----:B------:R-:W-:Y:S01]  /*6c40*/  BSSY B0, `(.L_x_133) ;  /* 0x0000006000007945 */ /* 0x000fe20003800000 */
[----:B------:R-:W-:-:S07]  /*6c50*/  IMAD.MOV.U32 R7, RZ, RZ, -0x1 ;  /* 0xffffffffff077424 */ /* 0x000fce00078e00ff */
[----:B------:R-:W-:Y:S05]  /*6c60*/  WARPSYNC.COLLECTIVE R7, `(.L_x_134) ;  /* 0x00000000070c7348 */ /* 0x000fea0003c00000 */
[----:B------:R-:W-:Y:S02]  /*6c70*/  ELECT P0, UR62, PT ;  /* 0x00000000003e782f */ /* 0x000fe40003800000 */
[----:B------:R-:W-:Y:S01]  /*6c80*/  MOV R7, UR62 ;  /* 0x0000003e00077c02 */ /* 0x000fe20008000f00 */
[----:B------:R-:W-:Y:S10]  /*6c90*/  ENDCOLLECTIVE ;  /* 0x000000000000791b */ /* 0x000ff40003800000 */
.L_x_134:
[----:B------:R-:W-:Y:S05]  /*6ca0*/  BSYNC B0 ;  /* 0x0000000000007941 */ /* 0x000fea0003800000 */
.L_x_133:
[----:B------:R-:W-:Y:S05]  /*6cb0*/  BRA `(.L_x_135) ;  /* 0xfffffff800c87947 */ /* 0x000fea000383ffff */
.L_x_125:
[----:B0-----:R0:W1:Y:S02]  /*6cc0*/  SYNCS.PHASECHK.TRANS64.TRYWAIT P0, [R5+URZ], R2 ;  /* 0x00000002050075a7 */ /* 0x001064000800017f */
[----:B-1----:R-:W-:Y:S05]  /*6cd0*/  @!P0 NANOSLEEP.SYNCS 0x989680 ;  /* 0x009896800000895d */ /* 0x002fea0003900000 */
[----:B------:R-:W1:Y:S02]  /*6ce0*/  @!P0 SYNCS.PHASECHK.TRANS64 P0, [R5+URZ], R2 ;  /* 0x00000002050085a7 */ /* 0x000e64000800007f */
[----:B-1----:R-:W-:Y:S05]  /*6cf0*/  @!P0 BRA `(.L_x_125) ;  /* 0xfffffffc00f08947 */ /* 0x002fea000383ffff */
[----:B------:R-:W-:Y:S05]  /*6d00*/  BRA `(.L_x_136) ;  /* 0xfffffffc00087947 */ /* 0x000fea000383ffff */
.L_x_126:
[----:B0-----:R0:W1:Y:S02]  /*6d10*/  SYNCS.PHASECHK.TRANS64.TRYWAIT P0, [R7+URZ], R4 ;  /* 0x00000004070075a7 */ /* 0x001064000800017f */
[----:B-1----:R-:W-:Y:S05]  /*6d20*/  @!P0 NANOSLEEP.SYNCS 0x989680 ;  /* 0x009896800000895d */ /* 0x002fea0003900000 */
[----:B------:R-:W1:Y:S02]  /*6d30*/  @!P0 SYNCS.PHASECHK.TRANS64 P0, [R7+URZ], R4 ;  /* 0x00000004070085a7 */ /* 0x000e64000800007f */
[----:B-1----:R-:W-:Y:S05]  /*6d40*/  @!P0 BRA `(.L_x_126) ;  /* 0xfffffffc00f08947 */ /* 0x002fea000383ffff */
[----:B------:R-:W-:Y:S05]  /*6d50*/  BRA `(.L_x_137) ;  /* 0xfffffffc00187947 */ /* 0x000fea000383ffff */
.L_x_127:
[----:B-1----:R1:W2:Y:S02]  /*6d60*/  SYNCS.PHASECHK.TRANS64.TRYWAIT P0, [R6+URZ], R5 ;  /* 0x00000005060075a7 */ /* 0x0022a4000800017f */
[----:B--2---:R-:W-:Y:S05]  /*6d70*/  @!P0 NANOSLEEP.SYNCS 0x989680 ;  /* 0x009896800000895d */ /* 0x004fea0003900000 */
[----:B------:R-:W2:Y:S02]  /*6d80*/  @!P0 SYNCS.PHASECHK.TRANS64 P0, [R6+URZ], R5 ;  /* 0x00000005060085a7 */ /* 0x000ea4000800007f */
[----:B--2---:R-:W-:Y:S05]  /*6d90*/  @!P0 BRA `(.L_x_127) ;  /* 0xfffffffc00f08947 */ /* 0x004fea000383ffff */
[----:B------:R-:W-:Y:S05]  /*6da0*/  BRA `(.L_x_138) ;  /* 0xfffffffc00207947 */ /* 0x000fea000383ffff */
.L_x_139:
[----:B------:R-:W-:-:S00]  /*6db0*/  BRA `(.L_x_139) ;  /* 0xfffffffc00fc7947 */ /* 0x000fc0000383ffff */
[----:B------:R-:W-:-:S00]  /*6dc0*/  NOP ;  /* 0x0000000000007918 */ /* 0x000fc00000000000 */
        /* <DEDUP_REMOVED lines=11> */
.L_x_140:


//--------------------- .nv.shared._ZN7cutlass13device_kernelINS_4gemm6kernel13GemmUniversalIN4cute5tupleIJiiiiEEENS1_10collective13CollectiveMmaINS1_37MainloopSm90TmaGmmaWarpSpecializedFP8ILi4ENS5_IJNS4_1CILi2EEENSA_ILi1EEESC_EEENS1_35KernelTmaWarpSpecializedCooperativeEEENS5_IJNSA_ILi128EEENSA_ILi64EEESH_EEENS_12float_e4m3_tENS5_IJlSC_lEEESJ_SK_NS4_8TiledMMAINS4_8MMA_AtomIJNS4_4SM904GMMA30MMA_64x64x32_F32E4M3E4M3_SS_TNILNSO_7ScaleInE1ELSQ_1EEEEEENS4_6LayoutISD_NS5_IJSC_NSA_ILi0EEESU_EEEEENS5_IJNS4_10UnderscoreESX_SX_EEEEENS4_13SM90_TMA_LOADENS4_14ComposedLayoutINS4_7SwizzleILi2ELi4ELi3EEENS4_18smem_ptr_flag_bitsILi8EEENST_INS5_IJNSA_ILi8EEESH_EEENS5_IJSH_SC_EEEEEEEvNS4_8identityENS4_23SM90_TMA_LOAD_MULTICASTES1A_vS1B_EENS_8epilogue10collective6detail29Sm90TmaWarpSpecializedAdapterINS1F_15DefaultEpilogueISJ_SK_SK_NS1E_6thread17LinearCombinationISJ_Li1EffLNS1J_9ScaleType4KindE0ELNS_15FloatRoundStyleE2ESJ_EENS1_15EpilogueDefaultEEEEEvvEEEEvNT_6ParamsE --------------------------
	.section	.nv.shared._ZN7cutlass13device_kernelINS_4gemm6kernel13GemmUniversalIN4cute5tupleIJiiiiEEENS1_10collective13CollectiveMmaINS1_37MainloopSm90TmaGmmaWarpSpecializedFP8ILi4ENS5_IJNS4_1CILi2EEENSA_ILi1EEESC_EEENS1_35KernelTmaWarpSpecializedCooperativeEEENS5_IJNSA_ILi128EEENSA_ILi64EEESH_EEENS_12float_e4m3_tENS5_IJlSC_lEEESJ_SK_NS4_8TiledMMAINS4_8MMA_AtomIJNS4_4SM904GMMA30MMA_64x64x32_F32E4M3E4M3_SS_TNILNSO_7ScaleInE1ELSQ_1EEEEEENS4_6LayoutISD_NS5_IJSC_NSA_ILi0EEESU_EEEEENS5_IJNS4_10UnderscoreESX_SX_EEEEENS4_13SM90_TMA_LOADENS4_14ComposedLayoutINS4_7SwizzleILi2ELi4ELi3EEENS4_18smem_ptr_flag_bitsILi8EEENST_INS5_IJNSA_ILi8EEESH_EEENS5_IJSH_SC_EEEEEEEvNS4_8identityENS4_23SM90_TMA_LOAD_MULTICASTES1A_vS1B_EENS_8epilogue10collective6detail29Sm90TmaWarpSpecializedAdapterINS1F_15DefaultEpilogueISJ_SK_SK_NS1E_6thread17LinearCombinationISJ_Li1EffLNS1J_9ScaleType4KindE0ELNS_15FloatRoundStyleE2ESJ_EENS1_15EpilogueDefaultEEEEEvvEEEEvNT_6ParamsE,"aw",@nobits
	.sectionflags	@""
	.align	16
	.zero		1024


//--------------------- .nv.shared.reserved.0     --------------------------
	.section	.nv.shared.reserved.0,"aw",@nobits
	.weak		__nv_reservedSMEM_offset_0_alias
	.size		__nv_reservedSMEM_offset_0_alias, 0, 0
	.other		__nv_reservedSMEM_offset_0_alias,@"STO_CUDA_RESERVED_SHARED STV_DEFAULT"
__nv_reservedSMEM_offset_0_alias:
	.zero		0


//--------------------- .nv.global                --------------------------
	.section	.nv.global,"aw",@nobits
.nv.global:
	.type		_ZN39_INTERNAL_5f0eb391_4_k_cu_6fed33f6_55684cute1_E,@object
	.size		_ZN39_INTERNAL_5f0eb391_4_k_cu_6fed33f6_55684cute1_E,(_ZN39_INTERNAL_5f0eb391_4_k_cu_6fed33f6_55684cuda3std3__45__cpo6cbeginE - _ZN39_INTERNAL_5f0eb391_4_k_cu_6fed33f6_55684cute1_E)
_ZN39_INTERNAL_5f0eb391_4_k_cu_6fed33f6_55684cute1_E:
	.zero		1
	.type		_ZN39_INTERNAL_5f0eb391_4_k_cu_6fed33f6_55684cuda3std3__45__cpo6cbeginE,@object
	.size		_ZN39_INTERNAL_5f0eb391_4_k_cu_6fed33f6_55684cuda3std3__45__cpo6cbeginE,(_ZN39_INTERNAL_5f0eb391_4_k_cu_6fed33f6_55684cuda3std3__48in_placeE - _ZN39_INTERNAL_5f0eb391_4_k_cu_6fed33f6_55684cuda3std3__45__cpo6cbeginE)
_ZN39_INTERNAL_5f0eb391_4_k_cu_6fed33f6_55684cuda3std3__45__cpo6cbeginE:
	.zero		1
	.type		_ZN39_INTERNAL_5f0eb391_4_k_cu_6fed33f6_55684cuda3std3__48in_placeE,@object
	.size		_ZN39_INTERNAL_5f0eb391_4_k_cu_6fed33f6_55684cuda3std3__48in_placeE,(_ZN39_INTERNAL_5f0eb391_4_k_cu_6fed33f6_55684cuda3std6ranges3__45__cpo9iter_moveE - _ZN39_INTERNAL_5f0eb391_4_k_cu_6fed33f6_55684cuda3std3__48in_placeE)
_ZN39_INTERNAL_5f0eb391_4_k_cu_6fed33f6_55684cuda3std3__48in_placeE:
	.zero		1
	.type		_ZN39_INTERNAL_5f0eb391_4_k_cu_6fed33f6_55684cuda3std6ranges3__45__cpo9iter_moveE,@object
	.size		_ZN39_INTERNAL_5f0eb391_4_k_cu_6fed33f6_55684cuda3std6ranges3__45__cpo9iter_moveE,(_ZN39_INTERNAL_5f0eb391_4_k_cu_6fed33f6_55684cuda3std3__45__cpo5beginE - _ZN39_INTERNAL_5f0eb391_4_k_cu_6fed33f6_55684cuda3std6ranges3__45__cpo9iter_moveE)
_ZN39_INTERNAL_5f0eb391_4_k_cu_6fed33f6_55684cuda3std6ranges3__45__cpo9iter_moveE:
	.zero		1
	.type		_ZN39_INTERNAL_5f0eb391_4_k_cu_6fed33f6_55684cuda3std3__45__cpo5beginE,@object
	.size		_ZN39_INTERNAL_5f0eb391_4_k_cu_6fed33f6_55684cuda3std3__45__cpo5beginE,(_ZN39_INTERNAL_5f0eb391_4_k_cu_6fed33f6_55684cuda3std3__441_GLOBAL__N__5f0eb391_4_k_cu_6fed33f6_55686ignoreE - _ZN39_INTERNAL_5f0eb391_4_k_cu_6fed33f6_55684cuda3std3__45__cpo5beginE)
_ZN39_INTERNAL_5f0eb391_4_k_cu_6fed33f6_55684cuda3std3__45__cpo5beginE:
	.zero		1
	.type		_ZN39_INTERNAL_5f0eb391_4_k_cu_6fed33f6_55684cuda3std3__441_GLOBAL__N__5f0eb391_4_k_cu_6fed33f6_55686ignoreE,@object
	.size		_ZN39_INTERNAL_5f0eb391_4_k_cu_6fed33f6_55684cuda3std3__441_GLOBAL__N__5f0eb391_4_k_cu_6fed33f6_55686ignoreE,(_ZN39_INTERNAL_5f0eb391_4_k_cu_6fed33f6_55684cute7productE - _ZN39_INTERNAL_5f0eb391_4_k_cu_6fed33f6_55684cuda3std3__441_GLOBAL__N__5f0eb391_4_k_cu_6fed33f6_55686ignoreE)
_ZN39_INTERNAL_5f0eb391_4_k_cu_6fed33f6_55684cuda3std3__441_GLOBAL__N__5f0eb391_4_k_cu_6fed33f6_55686ignoreE:
	.zero		1
	.type		_ZN39_INTERNAL_5f0eb391_4_k_cu_6fed33f6_55684cute7productE,@object
	.size		_ZN39_INTERNAL_5f0eb391_4_k_cu_6fed33f6_55684cute7productE,(_ZN39_INTERNAL_5f0eb391_4_k_cu_6fed33f6_55684cuda3std3__45__cpo3endE - _ZN39_INTERNAL_5f0eb391_4_k_cu_6fed33f6_55684cute7productE)
_ZN39_INTERNAL_5f0eb391_4_k_cu_6fed33f6_55684cute7productE:
	.zero		1
	.type		_ZN39_INTERNAL_5f0eb391_4_k_cu_6fed33f6_55684cuda3std3__45__cpo3endE,@object
	.size		_ZN39_INTERNAL_5f0eb391_4_k_cu_6fed33f6_55684cuda3std3__45__cpo3endE,(_ZN39_INTERNAL_5f0eb391_4_k_cu_6fed33f6_55684cuda3std3__419piecewise_constructE - _ZN39_INTERNAL_5f0eb391_4_k_cu_6fed33f6_55684cuda3std3__45__cpo3endE)
_ZN39_INTERNAL_5f0eb391_4_k_cu_6fed33f6_55684cuda3std3__45__cpo3endE:
	.zero		1
	.type		_ZN39_INTERNAL_5f0eb391_4_k_cu_6fed33f6_55684cuda3std3__419piecewise_constructE,@object
	.size		_ZN39_INTERNAL_5f0eb391_4_k_cu_6fed33f6_55684cuda3std3__419piecewise_constructE,(_ZN39_INTERNAL_5f0eb391_4_k_cu_6fed33f6_55684cuda3std3__45__cpo4cendE - _ZN39_INTERNAL_5f0eb391_4_k_cu_6fed33f6_55684cuda3std3__419piecewise_constructE)
_ZN39_INTERNAL_5f0eb391_4_k_cu_6fed33f6_55684cuda3std3__419piecewise_constructE:
	.zero		1
	.type		_ZN39_INTERNAL_5f0eb391_4_k_cu_6fed33f6_55684cuda3std3__45__cpo4cendE,@object
	.size		_ZN39_INTERNAL_5f0eb391_4_k_cu_6fed33f6_55684cuda3std3__45__cpo4cendE,(_ZN39_INTERNAL_5f0eb391_4_k_cu_6fed33f6_55684cuda3std6ranges3__45__cpo4swapE - _ZN39_INTERNAL_5f0eb391_4_k_cu_6fed33f6_55684cuda3std3__45__cpo4cendE)
_ZN39_INTERNAL_5f0eb391_4_k_cu_6fed33f6_55684cuda3std3__45__cpo4cendE:
	.zero		1
	.type		_ZN39_INTERNAL_5f0eb391_4_k_cu_6fed33f6_55684cuda3std6ranges3__45__cpo4swapE,@object
	.size		_ZN39_INTERNAL_5f0eb391_4_k_cu_6fed33f6_55684cuda3std6ranges3__45__cpo4swapE,(.L_7 - _ZN39_INTERNAL_5f0eb391_4_k_cu_6fed33f6_55684cuda3std6ranges3__45__cpo4swapE)
_ZN39_INTERNAL_5f0eb391_4_k_cu_6fed33f6_55684cuda3std6ranges3__45__cpo4swapE:
	.zero		1
.L_7:


//--------------------- .nv.constant0._ZN7cutlass13device_kernelINS_4gemm6kernel13GemmUniversalIN4cute5tupleIJiiiiEEENS1_10collective13CollectiveMmaINS1_37MainloopSm90TmaGmmaWarpSpecializedFP8ILi4ENS5_IJNS4_1CILi2EEENSA_ILi1EEESC_EEENS1_35KernelTmaWarpSpecializedCooperativeEEENS5_IJNSA_ILi128EEENSA_ILi64EEESH_EEENS_12float_e4m3_tENS5_IJlSC_lEEESJ_SK_NS4_8TiledMMAINS4_8MMA_AtomIJNS4_4SM904GMMA30MMA_64x64x32_F32E4M3E4M3_SS_TNILNSO_7ScaleInE1ELSQ_1EEEEEENS4_6LayoutISD_NS5_IJSC_NSA_ILi0EEESU_EEEEENS5_IJNS4_10UnderscoreESX_SX_EEEEENS4_13SM90_TMA_LOADENS4_14ComposedLayoutINS4_7SwizzleILi2ELi4ELi3EEENS4_18smem_ptr_flag_bitsILi8EEENST_INS5_IJNSA_ILi8EEESH_EEENS5_IJSH_SC_EEEEEEEvNS4_8identityENS4_23SM90_TMA_LOAD_MULTICASTES1A_vS1B_EENS_8epilogue10collective6detail29Sm90TmaWarpSpecializedAdapterINS1F_15DefaultEpilogueISJ_SK_SK_NS1E_6thread17LinearCombinationISJ_Li1EffLNS1J_9ScaleType4KindE0ELNS_15FloatRoundStyleE2ESJ_EENS1_15EpilogueDefaultEEEEEvvEEEEvNT_6ParamsE --------------------------
	.section	.nv.constant0._ZN7cutlass13device_kernelINS_4gemm6kernel13GemmUniversalIN4cute5tupleIJiiiiEEENS1_10collective13CollectiveMmaINS1_37MainloopSm90TmaGmmaWarpSpecializedFP8ILi4ENS5_IJNS4_1CILi2EEENSA_ILi1EEESC_EEENS1_35KernelTmaWarpSpecializedCooperativeEEENS5_IJNSA_ILi128EEENSA_ILi64EEESH_EEENS_12float_e4m3_tENS5_IJlSC_lEEESJ_SK_NS4_8TiledMMAINS4_8MMA_AtomIJNS4_4SM904GMMA30MMA_64x64x32_F32E4M3E4M3_SS_TNILNSO_7ScaleInE1ELSQ_1EEEEEENS4_6LayoutISD_NS5_IJSC_NSA_ILi0EEESU_EEEEENS5_IJNS4_10UnderscoreESX_SX_EEEEENS4_13SM90_TMA_LOADENS4_14ComposedLayoutINS4_7SwizzleILi2ELi4ELi3EEENS4_18smem_ptr_flag_bitsILi8EEENST_INS5_IJNSA_ILi8EEESH_EEENS5_IJSH_SC_EEEEEEEvNS4_8identityENS4_23SM90_TMA_LOAD_MULTICASTES1A_vS1B_EENS_8epilogue10collective6detail29Sm90TmaWarpSpecializedAdapterINS1F_15DefaultEpilogueISJ_SK_SK_NS1E_6thread17LinearCombinationISJ_Li1EffLNS1J_9ScaleType4KindE0ELNS_15FloatRoundStyleE2ESJ_EENS1_15EpilogueDefaultEEEEEvvEEEEvNT_6ParamsE,"a",@progbits
	.sectionflags	@""
	.align	4
.nv.constant0._ZN7cutlass13device_kernelINS_4gemm6kernel13GemmUniversalIN4cute5tupleIJiiiiEEENS1_10collective13CollectiveMmaINS1_37MainloopSm90TmaGmmaWarpSpecializedFP8ILi4ENS5_IJNS4_1CILi2EEENSA_ILi1EEESC_EEENS1_35KernelTmaWarpSpecializedCooperativeEEENS5_IJNSA_ILi128EEENSA_ILi64EEESH_EEENS_12float_e4m3_tENS5_IJlSC_lEEESJ_SK_NS4_8TiledMMAINS4_8MMA_AtomIJNS4_4SM904GMMA30MMA_64x64x32_F32E4M3E4M3_SS_TNILNSO_7ScaleInE1ELSQ_1EEEEEENS4_6LayoutISD_NS5_IJSC_NSA_ILi0EEESU_EEEEENS5_IJNS4_10UnderscoreESX_SX_EEEEENS4_13SM90_TMA_LOADENS4_14ComposedLayoutINS4_7SwizzleILi2ELi4ELi3EEENS4_18smem_ptr_flag_bitsILi8EEENST_INS5_IJNSA_ILi8EEESH_EEENS5_IJSH_SC_EEEEEEEvNS4_8identityENS4_23SM90_TMA_LOAD_MULTICASTES1A_vS1B_EENS_8epilogue10collective6detail29Sm90TmaWarpSpecializedAdapterINS1F_15DefaultEpilogueISJ_SK_SK_NS1E_6thread17LinearCombinationISJ_Li1EffLNS1J_9ScaleType4KindE0ELNS_15FloatRoundStyleE2ESJ_EENS1_15EpilogueDefaultEEEEEvvEEEEvNT_6ParamsE:
	.zero		1664


//--------------------- SYMBOLS --------------------------

	.type		.nv.reservedSmem.offset0,@object
	.size		.nv.reservedSmem.offset0,0x4
